//
// Generated by NVIDIA NVVM Compiler
//
// Compiler Build ID: CL-36424714
// Cuda compilation tools, release 13.0, V13.0.88
// Based on NVVM 20.0.0
//

.version 9.0
.target sm_100
.address_size 64

	// .globl	_Z14permute_sharedIhjLj256ELj10ELm14175EEvT0_S0_PT_
// _ZZ14permute_sharedIhjLj256ELj10ELm14175EEvT0_S0_PT_E1s has been demoted

.visible .entry _Z14permute_sharedIhjLj256ELj10ELm14175EEvT0_S0_PT_(
	.param .u32 _Z14permute_sharedIhjLj256ELj10ELm14175EEvT0_S0_PT__param_0,
	.param .u32 _Z14permute_sharedIhjLj256ELj10ELm14175EEvT0_S0_PT__param_1,
	.param .u64 .ptr .align 1 _Z14permute_sharedIhjLj256ELj10ELm14175EEvT0_S0_PT__param_2
)
.maxntid 256
{
	.reg .pred 	%p<77>;
	.reg .b16 	%rs<35>;
	.reg .b32 	%r<227>;
	.reg .b64 	%rd<43>;
	// demoted variable
	.shared .align 1 .b8 _ZZ14permute_sharedIhjLj256ELj10ELm14175EEvT0_S0_PT_E1s[2560];
	ld.param.u32 	%r97, [_Z14permute_sharedIhjLj256ELj10ELm14175EEvT0_S0_PT__param_0];
	ld.param.u32 	%r98, [_Z14permute_sharedIhjLj256ELj10ELm14175EEvT0_S0_PT__param_1];
	ld.param.u64 	%rd8, [_Z14permute_sharedIhjLj256ELj10ELm14175EEvT0_S0_PT__param_2];
	cvta.to.global.u64 	%rd1, %rd8;
	mov.u32 	%r205, %ctaid.x;
	mov.u32 	%r2, %ntid.x;
	mov.u32 	%r3, %tid.x;
	mad.lo.s32 	%r206, %r205, %r2, %r3;
	setp.ge.u32 	%p28, %r206, %r98;
	@%p28 bra 	$L__BB0_82;
	mov.u32 	%r99, %tid.y;
	mov.u32 	%r100, %tid.z;
	mov.u32 	%r101, %ntid.y;
	mad.lo.s32 	%r102, %r100, %r101, %r99;
	mad.lo.s32 	%r5, %r102, %r2, %r3;
	mov.u32 	%r103, _ZZ14permute_sharedIhjLj256ELj10ELm14175EEvT0_S0_PT_E1s;
	mad.lo.s32 	%r6, %r5, 10, %r103;
	shr.u32 	%r7, %r5, 5;
	mul.lo.s32 	%r104, %r2, %r101;
	mov.u32 	%r105, %ntid.z;
	mad.lo.s32 	%r106, %r104, %r105, 31;
	shr.u32 	%r8, %r106, 5;
	and.b32  	%r9, %r5, 31;
	sub.s32 	%r107, %r97, %r98;
	add.s32 	%r10, %r107, 256;
	shl.b32 	%r108, %r10, 1;
	add.s32 	%r109, %r5, %r108;
	add.s32 	%r11, %r103, %r3;
	mad.lo.s32 	%r12, %r5, -9, %r6;
	add.s32 	%r13, %r12, %r107;
	add.s32 	%r14, %r12, %r108;
	add.s32 	%r110, %r109, %r10;
	add.s32 	%r15, %r14, %r10;
	add.s32 	%r111, %r110, %r10;
	add.s32 	%r16, %r15, %r10;
	add.s32 	%r112, %r111, 36288000;
	cvt.u64.u32 	%rd9, %r112;
	add.s64 	%rd2, %rd1, %rd9;
	add.s32 	%r17, %r16, %r10;
	add.s32 	%r113, %r112, %r10;
	cvt.u64.u32 	%rd10, %r113;
	add.s64 	%rd3, %rd1, %rd10;
	add.s32 	%r18, %r17, %r10;
	add.s32 	%r114, %r113, %r10;
	cvt.u64.u32 	%rd11, %r114;
	add.s64 	%rd4, %rd1, %rd11;
	add.s32 	%r19, %r18, %r10;
	add.s32 	%r115, %r114, %r10;
	cvt.u64.u32 	%rd12, %r115;
	add.s64 	%rd5, %rd1, %rd12;
	add.s32 	%r20, %r19, %r10;
	add.s32 	%r116, %r115, %r10;
	cvt.u64.u32 	%rd13, %r116;
	add.s64 	%rd6, %rd1, %rd13;
	add.s32 	%r117, %r116, %r10;
	cvt.u64.u32 	%rd14, %r117;
	add.s64 	%rd7, %rd1, %rd14;
	mov.u32 	%r21, %nctaid.x;
	mul.lo.s32 	%r22, %r2, %r21;
$L__BB0_2:
	mov.b16 	%rs1, 0;
	st.shared.u8 	[%r11], %rs1;
	st.shared.u8 	[%r11+256], %rs1;
	st.shared.u8 	[%r11+512], %rs1;
	st.shared.u8 	[%r11+768], %rs1;
	st.shared.u8 	[%r11+1024], %rs1;
	st.shared.u8 	[%r11+1280], %rs1;
	st.shared.u8 	[%r11+1536], %rs1;
	st.shared.u8 	[%r11+1792], %rs1;
	st.shared.u8 	[%r11+2048], %rs1;
	st.shared.u8 	[%r11+2304], %rs1;
	barrier.sync 	0;
	setp.ge.u32 	%p29, %r206, %r97;
	@%p29 bra 	$L__BB0_4;
	mov.b16 	%rs2, 0;
	st.shared.u8 	[%r6+9], %rs2;
	cvt.u16.u32 	%rs3, %r206;
	and.b16  	%rs4, %rs3, 1;
	st.shared.u8 	[%r6+8], %rs4;
	shr.u32 	%r118, %r206, 1;
	mul.hi.u32 	%r119, %r118, 1431655766;
	mul.lo.s32 	%r120, %r119, 3;
	sub.s32 	%r121, %r118, %r120;
	st.shared.u8 	[%r6+7], %r121;
	mul.hi.u32 	%r122, %r206, -1431655765;
	cvt.u16.u32 	%rs5, %r122;
	shr.u16 	%rs6, %rs5, 2;
	and.b16  	%rs7, %rs6, 3;
	st.shared.u8 	[%r6+6], %rs7;
	shr.u32 	%r123, %r122, 4;
	mul.hi.u32 	%r124, %r123, 858993460;
	mul.lo.s32 	%r125, %r124, 5;
	sub.s32 	%r126, %r123, %r125;
	st.shared.u8 	[%r6+5], %r126;
	mul.hi.u32 	%r127, %r206, -2004318071;
	shr.u32 	%r128, %r127, 6;
	mul.hi.u32 	%r129, %r128, 715827883;
	mul.lo.s32 	%r130, %r129, 6;
	sub.s32 	%r131, %r128, %r130;
	st.shared.u8 	[%r6+4], %r131;
	shr.u32 	%r132, %r206, 4;
	mul.hi.u32 	%r133, %r132, 95443718;
	mul.hi.u32 	%r134, %r133, 613566757;
	mul.lo.s32 	%r135, %r134, 7;
	sub.s32 	%r136, %r133, %r135;
	st.shared.u8 	[%r6+3], %r136;
	mul.hi.u32 	%r137, %r132, 436314139;
	cvt.u16.u32 	%rs8, %r137;
	and.b16  	%rs9, %rs8, 224;
	shr.u16 	%rs10, %rs9, 5;
	st.shared.u8 	[%r6+2], %rs10;
	shr.u32 	%r138, %r206, 7;
	mul.hi.u32 	%r139, %r138, 13634817;
	mul.hi.u32 	%r140, %r139, 477218589;
	mul.lo.s32 	%r141, %r140, 9;
	sub.s32 	%r142, %r139, %r141;
	st.shared.u8 	[%r6+1], %r142;
	mul.hi.u32 	%r143, %r206, -1192288981;
	shr.u32 	%r144, %r143, 18;
	cvt.u16.u32 	%rs11, %r144;
	mul.hi.u16 	%rs12, %rs11, 6554;
	mul.lo.s16 	%rs13, %rs12, 10;
	sub.s16 	%rs14, %rs11, %rs13;
	st.shared.u8 	[%r6], %rs14;
$L__BB0_4:
	setp.gt.u32 	%p30, %r5, 8191;
	barrier.sync 	0;
	@%p30 bra 	$L__BB0_77;
	mov.u32 	%r145, _ZZ14permute_sharedIhjLj256ELj10ELm14175EEvT0_S0_PT_E1s;
	mad.lo.s32 	%r146, %r7, 10, %r145;
	add.s32 	%r207, %r146, 4;
	mov.u32 	%r208, %r7;
$L__BB0_6:
	ld.shared.u8 	%r28, [%r207+-4];
	bar.warp.sync 	-1;
	setp.ne.s32 	%p31, %r9, %r28;
	@%p31 bra 	$L__BB0_8;
	st.shared.u8 	[%r207+-4], %r9;
$L__BB0_8:
	setp.lt.u32 	%p32, %r9, %r28;
	mov.u32 	%r210, %r9;
	@%p32 bra 	$L__BB0_13;
	// begin inline asm
	activemask.b32 %r147;
	// end inline asm
	setp.ne.s32 	%p33, %r147, -1;
	@%p33 bra 	$L__BB0_11;
	shfl.sync.down.b32	%r210|%p1, %r9, 1, 31, -1;
	bra.uni 	$L__BB0_12;
$L__BB0_11:
	// begin inline asm
	mov.u32 %r148, %laneid;
	// end inline asm
	fns.b32 	%r149, %r147, %r148, 2;
	setp.gt.u32 	%p34, %r149, 31;
	selp.b32 	%r150, %r148, %r149, %p34;
	shfl.sync.idx.b32	%r210|%p2, %r9, %r150, 31, %r147;
$L__BB0_12:
	bar.warp.sync 	%r147;
$L__BB0_13:
	ld.shared.u8 	%r35, [%r207+-3];
	bar.warp.sync 	-1;
	setp.ne.s32 	%p35, %r9, %r35;
	@%p35 bra 	$L__BB0_15;
	st.shared.u8 	[%r207+-3], %r210;
$L__BB0_15:
	setp.lt.u32 	%p36, %r9, %r35;
	@%p36 bra 	$L__BB0_20;
	// begin inline asm
	activemask.b32 %r151;
	// end inline asm
	setp.eq.s32 	%p37, %r151, -1;
	@%p37 bra 	$L__BB0_18;
	// begin inline asm
	mov.u32 %r152, %laneid;
	// end inline asm
	fns.b32 	%r153, %r151, %r152, 2;
	setp.gt.u32 	%p38, %r153, 31;
	selp.b32 	%r154, %r152, %r153, %p38;
	shfl.sync.idx.b32	%r210|%p4, %r210, %r154, 31, %r151;
	bra.uni 	$L__BB0_19;
$L__BB0_18:
	shfl.sync.down.b32	%r210|%p5, %r210, 1, 31, -1;
$L__BB0_19:
	bar.warp.sync 	%r151;
$L__BB0_20:
	ld.shared.u8 	%r42, [%r207+-2];
	bar.warp.sync 	-1;
	setp.ne.s32 	%p39, %r9, %r42;
	@%p39 bra 	$L__BB0_22;
	st.shared.u8 	[%r207+-2], %r210;
$L__BB0_22:
	setp.lt.u32 	%p40, %r9, %r42;
	@%p40 bra 	$L__BB0_27;
	// begin inline asm
	activemask.b32 %r155;
	// end inline asm
	setp.eq.s32 	%p41, %r155, -1;
	@%p41 bra 	$L__BB0_25;
	// begin inline asm
	mov.u32 %r156, %laneid;
	// end inline asm
	fns.b32 	%r157, %r155, %r156, 2;
	setp.gt.u32 	%p42, %r157, 31;
	selp.b32 	%r158, %r156, %r157, %p42;
	shfl.sync.idx.b32	%r210|%p7, %r210, %r158, 31, %r155;
	bra.uni 	$L__BB0_26;
$L__BB0_25:
	shfl.sync.down.b32	%r210|%p8, %r210, 1, 31, -1;
$L__BB0_26:
	bar.warp.sync 	%r155;
$L__BB0_27:
	ld.shared.u8 	%r49, [%r207+-1];
	bar.warp.sync 	-1;
	setp.ne.s32 	%p43, %r9, %r49;
	@%p43 bra 	$L__BB0_29;
	st.shared.u8 	[%r207+-1], %r210;
$L__BB0_29:
	setp.lt.u32 	%p44, %r9, %r49;
	@%p44 bra 	$L__BB0_34;
	// begin inline asm
	activemask.b32 %r159;
	// end inline asm
	setp.eq.s32 	%p45, %r159, -1;
	@%p45 bra 	$L__BB0_32;
	// begin inline asm
	mov.u32 %r160, %laneid;
	// end inline asm
	fns.b32 	%r161, %r159, %r160, 2;
	setp.gt.u32 	%p46, %r161, 31;
	selp.b32 	%r162, %r160, %r161, %p46;
	shfl.sync.idx.b32	%r210|%p10, %r210, %r162, 31, %r159;
	bra.uni 	$L__BB0_33;
$L__BB0_32:
	shfl.sync.down.b32	%r210|%p11, %r210, 1, 31, -1;
$L__BB0_33:
	bar.warp.sync 	%r159;
$L__BB0_34:
	ld.shared.u8 	%r56, [%r207];
	bar.warp.sync 	-1;
	setp.ne.s32 	%p47, %r9, %r56;
	@%p47 bra 	$L__BB0_36;
	st.shared.u8 	[%r207], %r210;
$L__BB0_36:
	setp.lt.u32 	%p48, %r9, %r56;
	@%p48 bra 	$L__BB0_41;
	// begin inline asm
	activemask.b32 %r163;
	// end inline asm
	setp.eq.s32 	%p49, %r163, -1;
	@%p49 bra 	$L__BB0_39;
	// begin inline asm
	mov.u32 %r164, %laneid;
	// end inline asm
	fns.b32 	%r165, %r163, %r164, 2;
	setp.gt.u32 	%p50, %r165, 31;
	selp.b32 	%r166, %r164, %r165, %p50;
	shfl.sync.idx.b32	%r210|%p13, %r210, %r166, 31, %r163;
	bra.uni 	$L__BB0_40;
$L__BB0_39:
	shfl.sync.down.b32	%r210|%p14, %r210, 1, 31, -1;
$L__BB0_40:
	bar.warp.sync 	%r163;
$L__BB0_41:
	ld.shared.u8 	%r63, [%r207+1];
	bar.warp.sync 	-1;
	setp.ne.s32 	%p51, %r9, %r63;
	@%p51 bra 	$L__BB0_43;
	st.shared.u8 	[%r207+1], %r210;
$L__BB0_43:
	setp.lt.u32 	%p52, %r9, %r63;
	@%p52 bra 	$L__BB0_48;
	// begin inline asm
	activemask.b32 %r167;
	// end inline asm
	setp.eq.s32 	%p53, %r167, -1;
	@%p53 bra 	$L__BB0_46;
	// begin inline asm
	mov.u32 %r168, %laneid;
	// end inline asm
	fns.b32 	%r169, %r167, %r168, 2;
	setp.gt.u32 	%p54, %r169, 31;
	selp.b32 	%r170, %r168, %r169, %p54;
	shfl.sync.idx.b32	%r210|%p16, %r210, %r170, 31, %r167;
	bra.uni 	$L__BB0_47;
$L__BB0_46:
	shfl.sync.down.b32	%r210|%p17, %r210, 1, 31, -1;
$L__BB0_47:
	bar.warp.sync 	%r167;
$L__BB0_48:
	ld.shared.u8 	%r70, [%r207+2];
	bar.warp.sync 	-1;
	setp.ne.s32 	%p55, %r9, %r70;
	@%p55 bra 	$L__BB0_50;
	st.shared.u8 	[%r207+2], %r210;
$L__BB0_50:
	setp.lt.u32 	%p56, %r9, %r70;
	@%p56 bra 	$L__BB0_55;
	// begin inline asm
	activemask.b32 %r171;
	// end inline asm
	setp.eq.s32 	%p57, %r171, -1;
	@%p57 bra 	$L__BB0_53;
	// begin inline asm
	mov.u32 %r172, %laneid;
	// end inline asm
	fns.b32 	%r173, %r171, %r172, 2;
	setp.gt.u32 	%p58, %r173, 31;
	selp.b32 	%r174, %r172, %r173, %p58;
	shfl.sync.idx.b32	%r210|%p19, %r210, %r174, 31, %r171;
	bra.uni 	$L__BB0_54;
$L__BB0_53:
	shfl.sync.down.b32	%r210|%p20, %r210, 1, 31, -1;
$L__BB0_54:
	bar.warp.sync 	%r171;
$L__BB0_55:
	ld.shared.u8 	%r77, [%r207+3];
	bar.warp.sync 	-1;
	setp.ne.s32 	%p59, %r9, %r77;
	@%p59 bra 	$L__BB0_57;
	st.shared.u8 	[%r207+3], %r210;
$L__BB0_57:
	setp.lt.u32 	%p60, %r9, %r77;
	@%p60 bra 	$L__BB0_62;
	// begin inline asm
	activemask.b32 %r175;
	// end inline asm
	setp.eq.s32 	%p61, %r175, -1;
	@%p61 bra 	$L__BB0_60;
	// begin inline asm
	mov.u32 %r176, %laneid;
	// end inline asm
	fns.b32 	%r177, %r175, %r176, 2;
	setp.gt.u32 	%p62, %r177, 31;
	selp.b32 	%r178, %r176, %r177, %p62;
	shfl.sync.idx.b32	%r210|%p22, %r210, %r178, 31, %r175;
	bra.uni 	$L__BB0_61;
$L__BB0_60:
	shfl.sync.down.b32	%r210|%p23, %r210, 1, 31, -1;
$L__BB0_61:
	bar.warp.sync 	%r175;
$L__BB0_62:
	ld.shared.u8 	%r84, [%r207+4];
	bar.warp.sync 	-1;
	setp.ne.s32 	%p63, %r9, %r84;
	@%p63 bra 	$L__BB0_64;
	st.shared.u8 	[%r207+4], %r210;
$L__BB0_64:
	setp.lt.u32 	%p64, %r9, %r84;
	@%p64 bra 	$L__BB0_69;
	// begin inline asm
	activemask.b32 %r179;
	// end inline asm
	setp.eq.s32 	%p65, %r179, -1;
	@%p65 bra 	$L__BB0_67;
	// begin inline asm
	mov.u32 %r180, %laneid;
	// end inline asm
	fns.b32 	%r181, %r179, %r180, 2;
	setp.gt.u32 	%p66, %r181, 31;
	selp.b32 	%r182, %r180, %r181, %p66;
	shfl.sync.idx.b32	%r210|%p25, %r210, %r182, 31, %r179;
	bra.uni 	$L__BB0_68;
$L__BB0_67:
	shfl.sync.down.b32	%r210|%p26, %r210, 1, 31, -1;
$L__BB0_68:
	bar.warp.sync 	%r179;
$L__BB0_69:
	ld.shared.u8 	%r91, [%r207+5];
	bar.warp.sync 	-1;
	setp.ne.s32 	%p67, %r9, %r91;
	@%p67 bra 	$L__BB0_71;
	st.shared.u8 	[%r207+5], %r210;
$L__BB0_71:
	setp.lt.u32 	%p68, %r9, %r91;
	@%p68 bra 	$L__BB0_76;
	// begin inline asm
	activemask.b32 %r183;
	// end inline asm
	setp.eq.s32 	%p69, %r183, -1;
	@%p69 bra 	$L__BB0_74;
	// begin inline asm
	mov.u32 %r184, %laneid;
	// end inline asm
	fns.b32 	%r185, %r183, %r184, 2;
	setp.gt.u32 	%p70, %r185, 31;
	selp.b32 	%r186, %r184, %r185, %p70;
	shfl.sync.idx.b32	%r187|%p71, %r210, %r186, 31, %r183;
	bra.uni 	$L__BB0_75;
$L__BB0_74:
	shfl.sync.down.b32	%r188|%p72, %r210, 1, 31, -1;
$L__BB0_75:
	bar.warp.sync 	%r183;
$L__BB0_76:
	add.s32 	%r208, %r208, %r8;
	mad.lo.s32 	%r207, %r8, 10, %r207;
	setp.lt.u32 	%p73, %r208, 256;
	@%p73 bra 	$L__BB0_6;
$L__BB0_77:
	barrier.sync 	0;
	setp.eq.s32 	%p74, %r205, 14175;
	@%p74 bra 	$L__BB0_79;
	mad.lo.s32 	%r189, %r205, 2560, %r5;
	ld.shared.u8 	%rs15, [%r12];
	cvt.u64.u32 	%rd15, %r189;
	add.s64 	%rd16, %rd1, %rd15;
	st.global.u8 	[%rd16], %rs15;
	ld.shared.u8 	%rs16, [%r12+256];
	add.s32 	%r190, %r189, 256;
	cvt.u64.u32 	%rd17, %r190;
	add.s64 	%rd18, %rd1, %rd17;
	st.global.u8 	[%rd18], %rs16;
	ld.shared.u8 	%rs17, [%r12+512];
	add.s32 	%r191, %r189, 512;
	cvt.u64.u32 	%rd19, %r191;
	add.s64 	%rd20, %rd1, %rd19;
	st.global.u8 	[%rd20], %rs17;
	ld.shared.u8 	%rs18, [%r12+768];
	add.s32 	%r192, %r189, 768;
	cvt.u64.u32 	%rd21, %r192;
	add.s64 	%rd22, %rd1, %rd21;
	st.global.u8 	[%rd22], %rs18;
	ld.shared.u8 	%rs19, [%r12+1024];
	add.s32 	%r193, %r189, 1024;
	cvt.u64.u32 	%rd23, %r193;
	add.s64 	%rd24, %rd1, %rd23;
	st.global.u8 	[%rd24], %rs19;
	ld.shared.u8 	%rs20, [%r12+1280];
	add.s32 	%r194, %r189, 1280;
	cvt.u64.u32 	%rd25, %r194;
	add.s64 	%rd26, %rd1, %rd25;
	st.global.u8 	[%rd26], %rs20;
	ld.shared.u8 	%rs21, [%r12+1536];
	add.s32 	%r195, %r189, 1536;
	cvt.u64.u32 	%rd27, %r195;
	add.s64 	%rd28, %rd1, %rd27;
	st.global.u8 	[%rd28], %rs21;
	ld.shared.u8 	%rs22, [%r12+1792];
	add.s32 	%r196, %r189, 1792;
	cvt.u64.u32 	%rd29, %r196;
	add.s64 	%rd30, %rd1, %rd29;
	st.global.u8 	[%rd30], %rs22;
	ld.shared.u8 	%rs23, [%r12+2048];
	add.s32 	%r197, %r189, 2048;
	cvt.u64.u32 	%rd31, %r197;
	add.s64 	%rd32, %rd1, %rd31;
	st.global.u8 	[%rd32], %rs23;
	ld.shared.u8 	%rs24, [%r12+2304];
	add.s32 	%r198, %r189, 2304;
	cvt.u64.u32 	%rd33, %r198;
	add.s64 	%rd34, %rd1, %rd33;
	st.global.u8 	[%rd34], %rs24;
	bra.uni 	$L__BB0_81;
$L__BB0_79:
	setp.ge.u32 	%p75, %r5, %r10;
	@%p75 bra 	$L__BB0_81;
	ld.shared.u8 	%rs25, [%r12];
	cvt.u64.u32 	%rd35, %r5;
	add.s64 	%rd36, %rd1, %rd35;
	st.global.u8 	[%rd36+36288000], %rs25;
	ld.shared.u8 	%rs26, [%r13+256];
	add.s32 	%r199, %r5, 36288000;
	add.s32 	%r200, %r199, %r10;
	cvt.u64.u32 	%rd37, %r200;
	add.s64 	%rd38, %rd1, %rd37;
	st.global.u8 	[%rd38], %rs26;
	ld.shared.u8 	%rs27, [%r14];
	shl.b32 	%r201, %r10, 1;
	add.s32 	%r202, %r199, %r201;
	cvt.u64.u32 	%rd39, %r202;
	add.s64 	%rd40, %rd1, %rd39;
	st.global.u8 	[%rd40], %rs27;
	ld.shared.u8 	%rs28, [%r15];
	add.s32 	%r203, %r202, %r10;
	cvt.u64.u32 	%rd41, %r203;
	add.s64 	%rd42, %rd1, %rd41;
	st.global.u8 	[%rd42], %rs28;
	ld.shared.u8 	%rs29, [%r16];
	st.global.u8 	[%rd2], %rs29;
	ld.shared.u8 	%rs30, [%r17];
	st.global.u8 	[%rd3], %rs30;
	ld.shared.u8 	%rs31, [%r18];
	st.global.u8 	[%rd4], %rs31;
	ld.shared.u8 	%rs32, [%r19];
	st.global.u8 	[%rd5], %rs32;
	ld.shared.u8 	%rs33, [%r20];
	st.global.u8 	[%rd6], %rs33;
	add.s32 	%r204, %r20, %r10;
	ld.shared.u8 	%rs34, [%r204];
	st.global.u8 	[%rd7], %rs34;
$L__BB0_81:
	add.s32 	%r205, %r205, %r21;
	add.s32 	%r206, %r206, %r22;
	setp.lt.u32 	%p76, %r206, %r98;
	@%p76 bra 	$L__BB0_2;
$L__BB0_82:
	ret;

}


// ===== COMPILED SASS (sm_100) =====

	.target	sm_100

	.elftype	@"ET_EXEC"


//--------------------- .note.nv.tkinfo           --------------------------
	.section	.note.nv.tkinfo,"",@"SHT_NOTE"
	.sectionflags	@"SHF_NOTE_NV_TKINFO"
	.tkinfo
        /*0018*/ 	.word	0x00000002
        /*0030*/ 	.string	""
        /*0030*/ 	.string	"ptxas"
        /*0030*/ 	.string	"Cuda compilation tools, release 13.0, V13.0.88"
        /*0030*/ 	.string	"Build cuda_13.0.r13.0/compiler.36424714_0"
        /*0030*/ 	.string	"-arch sm_100 -m 64 "



//--------------------- .note.nv.cuinfo           --------------------------
	.section	.note.nv.cuinfo,"",@"SHT_NOTE"
	.sectionflags	@"SHF_NOTE_NV_CUINFO"
        /*0018*/ 	.short	0x0002
        /*001a*/ 	.short	0x0064
        /*001c*/ 	.short	0x0082
	.zero		2


//--------------------- .nv.info                  --------------------------
	.section	.nv.info,"",@"SHT_CUDA_INFO"
	.align	4


	//----- nvinfo : EIATTR_REGCOUNT
	.align		4
        /*0000*/ 	.byte	0x04, 0x2f
        /*0002*/ 	.short	(.L_1 - .L_0)
	.align		4
.L_0:
        /*0004*/ 	.word	index@(_Z14permute_sharedIhjLj256ELj10ELm14175EEvT0_S0_PT_)
        /*0008*/ 	.word	0x00000028


	//----- nvinfo : EIATTR_FRAME_SIZE
	.align		4
.L_1:
        /*000c*/ 	.byte	0x04, 0x11
        /*000e*/ 	.short	(.L_3 - .L_2)
	.align		4
.L_2:
        /*0010*/ 	.word	index@(_Z14permute_sharedIhjLj256ELj10ELm14175EEvT0_S0_PT_)
        /*0014*/ 	.word	0x00000000


	//----- nvinfo : EIATTR_MIN_STACK_SIZE
	.align		4
.L_3:
        /*0018*/ 	.byte	0x04, 0x12
        /*001a*/ 	.short	(.L_5 - .L_4)
	.align		4
.L_4:
        /*001c*/ 	.word	index@(_Z14permute_sharedIhjLj256ELj10ELm14175EEvT0_S0_PT_)
        /*0020*/ 	.word	0x00000000
.L_5:


//--------------------- .nv.compat                --------------------------
	.section	.nv.compat,"",@"SHT_CUDA_COMPAT_INFO"
	.align	4
        /*0000*/ 	.byte	0x02, 0x09, 0x00, 0x00, 0x02, 0x02, 0x01, 0x00, 0x02, 0x05, 0x05, 0x00, 0x03, 0x07, 0x01, 0x01
        /*0010*/ 	.byte	0x02, 0x03, 0x00, 0x00, 0x02, 0x06, 0x01, 0x00, 0x04, 0x0b, 0x08, 0x00, 0x09, 0x00, 0x00, 0x00
        /*0020*/ 	.byte	0x00, 0x00, 0x00, 0x00


//--------------------- .nv.info._Z14permute_sharedIhjLj256ELj10ELm14175EEvT0_S0_PT_ --------------------------
	.section	.nv.info._Z14permute_sharedIhjLj256ELj10ELm14175EEvT0_S0_PT_,"",@"SHT_CUDA_INFO"
	.sectionflags	@""
	.align	4


	//----- nvinfo : EIATTR_CUDA_API_VERSION
	.align		4
        /*0000*/ 	.byte	0x04, 0x37
        /*0002*/ 	.short	(.L_7 - .L_6)
.L_6:
        /*0004*/ 	.word	0x00000082


	//----- nvinfo : EIATTR_KPARAM_INFO
	.align		4
.L_7:
        /*0008*/ 	.byte	0x04, 0x17
        /*000a*/ 	.short	(.L_9 - .L_8)
.L_8:
        /*000c*/ 	.word	0x00000000
        /*0010*/ 	.short	0x0002
        /*0012*/ 	.short	0x0008
        /*0014*/ 	.byte	0x00, 0xf5, 0x21, 0x00


	//----- nvinfo : EIATTR_KPARAM_INFO
	.align		4
.L_9:
        /*0018*/ 	.byte	0x04, 0x17
        /*001a*/ 	.short	(.L_11 - .L_10)
.L_10:
        /*001c*/ 	.word	0x00000000
        /*0020*/ 	.short	0x0001
        /*0022*/ 	.short	0x0004
        /*0024*/ 	.byte	0x00, 0xf0, 0x11, 0x00


	//----- nvinfo : EIATTR_KPARAM_INFO
	.align		4
.L_11:
        /*0028*/ 	.byte	0x04, 0x17
        /*002a*/ 	.short	(.L_13 - .L_12)
.L_12:
        /*002c*/ 	.word	0x00000000
        /*0030*/ 	.short	0x0000
        /*0032*/ 	.short	0x0000
        /*0034*/ 	.byte	0x00, 0xf0, 0x11, 0x00


	//----- nvinfo : EIATTR_SPARSE_MMA_MASK
	.align		4
.L_13:
        /*0038*/ 	.byte	0x03, 0x50
        /*003a*/ 	.short	0x0000


	//----- nvinfo : EIATTR_MAXREG_COUNT
	.align		4
        /*003c*/ 	.byte	0x03, 0x1b
        /*003e*/ 	.short	0x00ff


	//----- nvinfo : EIATTR_NUM_BARRIERS
	.align		4
        /*0040*/ 	.byte	0x02, 0x4c
        /*0042*/ 	.byte	0x01
	.zero		1


	//----- nvinfo : EIATTR_MERCURY_ISA_VERSION
	.align		4
        /*0044*/ 	.byte	0x03, 0x5f
        /*0046*/ 	.short	0x0101


	//----- nvinfo : EIATTR_COOP_GROUP_MASK_REGIDS
	.align		4
        /*0048*/ 	.byte	0x04, 0x29
        /*004a*/ 	.short	(.L_15 - .L_14)


	//   ....[0]....
.L_14:
        /*004c*/ 	.word	0xffffffff


	//   ....[1]....
        /*0050*/ 	.word	0xffffffff


	//   ....[2]....
        /*0054*/ 	.word	0xffffffff


	//   ....[3]....
        /*0058*/ 	.word	0xffffffff


	//   ....[4]....
        /*005c*/ 	.word	0x05000019


	//   ....[5]....
        /*0060*/ 	.word	0x05000019


	//   ....[6]....
        /*0064*/ 	.word	0xffffffff


	//   ....[7]....
        /*0068*/ 	.word	0x05000019


	//   ....[8]....
        /*006c*/ 	.word	0xffffffff


	//   ....[9]....
        /*0070*/ 	.word	0x05000019


	//   ....[10]....
        /*0074*/ 	.word	0xffffffff


	//   ....[11]....
        /*0078*/ 	.word	0x05000019


	//   ....[12]....
        /*007c*/ 	.word	0xffffffff


	//   ....[13]....
        /*0080*/ 	.word	0x05000019


	//   ....[14]....
        /*0084*/ 	.word	0xffffffff


	//   ....[15]....
        /*0088*/ 	.word	0x05000019


	//   ....[16]....
        /*008c*/ 	.word	0xffffffff


	//   ....[17]....
        /*0090*/ 	.word	0x05000019


	//   ....[18]....
        /*0094*/ 	.word	0xffffffff


	//   ....[19]....
        /*0098*/ 	.word	0x05000019


	//   ....[20]....
        /*009c*/ 	.word	0xffffffff


	//   ....[21]....
        /*00a0*/ 	.word	0x05000019


	//   ....[22]....
        /*00a4*/ 	.word	0xffffffff


	//   ....[23]....
        /*00a8*/ 	.word	0x05000019


	//   ....[24]....
        /*00ac*/ 	.word	0xffffffff


	//   ....[25]....
        /*00b0*/ 	.word	0x05000019


	//   ....[26]....
        /*00b4*/ 	.word	0xffffffff


	//   ....[27]....
        /*00b8*/ 	.word	0x05000019


	//   ....[28]....
        /*00bc*/ 	.word	0xffffffff


	//   ....[29]....
        /*00c0*/ 	.word	0x05000019


	//   ....[30]....
        /*00c4*/ 	.word	0xffffffff


	//   ....[31]....
        /*00c8*/ 	.word	0x05000019


	//   ....[32]....
        /*00cc*/ 	.word	0xffffffff


	//   ....[33]....
        /*00d0*/ 	.word	0x05000019


	//   ....[34]....
        /*00d4*/ 	.word	0xffffffff


	//   ....[35]....
        /*00d8*/ 	.word	0x05000019


	//   ....[36]....
        /*00dc*/ 	.word	0xffffffff


	//   ....[37]....
        /*00e0*/ 	.word	0x05000019


	//   ....[38]....
        /*00e4*/ 	.word	0xffffffff


	//   ....[39]....
        /*00e8*/ 	.word	0x0500001b


	//   ....[40]....
        /*00ec*/ 	.word	0x05000019


	//   ....[41]....
        /*00f0*/ 	.word	0xffffffff


	//   ....[42]....
        /*00f4*/ 	.word	0x0500001b


	//   ....[43]....
        /*00f8*/ 	.word	0x0500001b


	//   ....[44]....
        /*00fc*/ 	.word	0x0500001b


	//   ....[45]....
        /*0100*/ 	.word	0x0500001b


	//   ....[46]....
        /*0104*/ 	.word	0x0500001b


	//   ....[47]....
        /*0108*/ 	.word	0x0500001b


	//   ....[48]....
        /*010c*/ 	.word	0x0500001b


	//   ....[49]....
        /*0110*/ 	.word	0x0500001b


	//   ....[50]....
        /*0114*/ 	.word	0x0500001b


	//   ....[51]....
        /*0118*/ 	.word	0x0500001b


	//   ....[52]....
        /*011c*/ 	.word	0x0500001b


	//   ....[53]....
        /*0120*/ 	.word	0x0500001b


	//   ....[54]....
        /*0124*/ 	.word	0x0500001b


	//   ....[55]....
        /*0128*/ 	.word	0x0500001b


	//   ....[56]....
        /*012c*/ 	.word	0x0500001b


	//   ....[57]....
        /*0130*/ 	.word	0x0500001b


	//   ....[58]....
        /*0134*/ 	.word	0x0500001b


	//   ....[59]....
        /*0138*/ 	.word	0x0500001b


	//   ....[60]....
        /*013c*/ 	.word	0x0500001b


	//   ....[61]....
        /*0140*/ 	.word	0x0500001b


	//   ....[62]....
        /*0144*/ 	.word	0x0500001b


	//   ....[63]....
        /*0148*/ 	.word	0x0500001b


	//   ....[64]....
        /*014c*/ 	.word	0x0500001b


	//   ....[65]....
        /*0150*/ 	.word	0x0500001b


	//   ....[66]....
        /*0154*/ 	.word	0x0500001b


	//   ....[67]....
        /*0158*/ 	.word	0x0500001b


	//   ....[68]....
        /*015c*/ 	.word	0x0500001b


	//   ....[69]....
        /*0160*/ 	.word	0x0500001b


	//   ....[70]....
        /*0164*/ 	.word	0x0500001b


	//   ....[71]....
        /*0168*/ 	.word	0x0500001b


	//   ....[72]....
        /*016c*/ 	.word	0x0500001b


	//   ....[73]....
        /*0170*/ 	.word	0x0500001b


	//   ....[74]....
        /*0174*/ 	.word	0x0500001b


	//   ....[75]....
        /*0178*/ 	.word	0x0500001b


	//   ....[76]....
        /*017c*/ 	.word	0x0500001b


	//   ....[77]....
        /*0180*/ 	.word	0x0500001b


	//   ....[78]....
        /*0184*/ 	.word	0x0500001b


	//   ....[79]....
        /*0188*/ 	.word	0x0500001b


	//   ....[80]....
        /*018c*/ 	.word	0x0500001b


	//   ....[81]....
        /*0190*/ 	.word	0x0500001b


	//   ....[82]....
        /*0194*/ 	.word	0x0500001b


	//   ....[83]....
        /*0198*/ 	.word	0x0500001b


	//----- nvinfo : EIATTR_COOP_GROUP_INSTR_OFFSETS
	.align		4
.L_15:
        /*019c*/ 	.byte	0x04, 0x28
        /*019e*/ 	.short	(.L_17 - .L_16)


	//   ....[0]....
.L_16:
        /*01a0*/ 	.word	0x00000430


	//   ....[1]....
        /*01a4*/ 	.word	0x000007a0


	//   ....[2]....
        /*01a8*/ 	.word	0x00000860


	//   ....[3]....
        /*01ac*/ 	.word	0x00000940


	//   ....[4]....
        /*01b0*/ 	.word	0x00000bf0


	//   ....[5]....
        /*01b4*/ 	.word	0x00000c20


	//   ....[6]....
        /*01b8*/ 	.word	0x00000c70


	//   ....[7]....
        /*01bc*/ 	.word	0x00000f90


	//   ....[8]....
        /*01c0*/ 	.word	0x00000fd0


	//   ....[9]....
        /*01c4*/ 	.word	0x00001000


	//   ....[10]....
        /*01c8*/ 	.word	0x00001050


	//   ....[11]....
        /*01cc*/ 	.word	0x00001370


	//   ....[12]....
        /*01d0*/ 	.word	0x000013b0


	//   ....[13]....
        /*01d4*/ 	.word	0x000013e0


	//   ....[14]....
        /*01d8*/ 	.word	0x00001430


	//   ....[15]....
        /*01dc*/ 	.word	0x00001750


	//   ....[16]....
        /*01e0*/ 	.word	0x00001790


	//   ....[17]....
        /*01e4*/ 	.word	0x000017c0


	//   ....[18]....
        /*01e8*/ 	.word	0x00001810


	//   ....[19]....
        /*01ec*/ 	.word	0x00001b30


	//   ....[20]....
        /*01f0*/ 	.word	0x00001b70


	//   ....[21]....
        /*01f4*/ 	.word	0x00001ba0


	//   ....[22]....
        /*01f8*/ 	.word	0x00001bf0


	//   ....[23]....
        /*01fc*/ 	.word	0x00001f10


	//   ....[24]....
        /*0200*/ 	.word	0x00001f50


	//   ....[25]....
        /*0204*/ 	.word	0x00001f80


	//   ....[26]....
        /*0208*/ 	.word	0x00001fd0


	//   ....[27]....
        /*020c*/ 	.word	0x000022f0


	//   ....[28]....
        /*0210*/ 	.word	0x00002330


	//   ....[29]....
        /*0214*/ 	.word	0x00002360


	//   ....[30]....
        /*0218*/ 	.word	0x000023b0


	//   ....[31]....
        /*021c*/ 	.word	0x000026d0


	//   ....[32]....
        /*0220*/ 	.word	0x00002710


	//   ....[33]....
        /*0224*/ 	.word	0x00002740


	//   ....[34]....
        /*0228*/ 	.word	0x00002790


	//   ....[35]....
        /*022c*/ 	.word	0x00002ab0


	//   ....[36]....
        /*0230*/ 	.word	0x00002af0


	//   ....[37]....
        /*0234*/ 	.word	0x00002b20


	//   ....[38]....
        /*0238*/ 	.word	0x00002b70


	//   ....[39]....
        /*023c*/ 	.word	0x00002ed0


	//   ....[40]....
        /*0240*/ 	.word	0x00002f50


	//   ....[41]....
        /*0244*/ 	.word	0x00002fd0


	//   ....[42]....
        /*0248*/ 	.word	0x000036d0


	//   ....[43]....
        /*024c*/ 	.word	0x00003780


	//   ....[44]....
        /*0250*/ 	.word	0x00003800


	//   ....[45]....
        /*0254*/ 	.word	0x000038a0


	//   ....[46]....
        /*0258*/ 	.word	0x00003940


	//   ....[47]....
        /*025c*/ 	.word	0x000039b0


	//   ....[48]....
        /*0260*/ 	.word	0x00003a20


	//   ....[49]....
        /*0264*/ 	.word	0x00003aa0


	//   ....[50]....
        /*0268*/ 	.word	0x00003b30


	//   ....[51]....
        /*026c*/ 	.word	0x00003ba0


	//   ....[52]....
        /*0270*/ 	.word	0x00003c10


	//   ....[53]....
        /*0274*/ 	.word	0x00003c90


	//   ....[54]....
        /*0278*/ 	.word	0x00003d20


	//   ....[55]....
        /*027c*/ 	.word	0x00003d90


	//   ....[56]....
        /*0280*/ 	.word	0x00003e00


	//   ....[57]....
        /*0284*/ 	.word	0x00003e80


	//   ....[58]....
        /*0288*/ 	.word	0x00003f10


	//   ....[59]....
        /*028c*/ 	.word	0x00003f80


	//   ....[60]....
        /*0290*/ 	.word	0x00003ff0


	//   ....[61]....
        /*0294*/ 	.word	0x00004070


	//   ....[62]....
        /*0298*/ 	.word	0x00004100


	//   ....[63]....
        /*029c*/ 	.word	0x00004170


	//   ....[64]....
        /*02a0*/ 	.word	0x000041e0


	//   ....[65]....
        /*02a4*/ 	.word	0x00004260


	//   ....[66]....
        /*02a8*/ 	.word	0x000042f0


	//   ....[67]....
        /*02ac*/ 	.word	0x00004360


	//   ....[68]....
        /*02b0*/ 	.word	0x000043d0


	//   ....[69]....
        /*02b4*/ 	.word	0x00004450


	//   ....[70]....
        /*02b8*/ 	.word	0x000044e0


	//   ....[71]....
        /*02bc*/ 	.word	0x00004550


	//   ....[72]....
        /*02c0*/ 	.word	0x000045c0


	//   ....[73]....
        /*02c4*/ 	.word	0x00004640


	//   ....[74]....
        /*02c8*/ 	.word	0x000046d0


	//   ....[75]....
        /*02cc*/ 	.word	0x00004740


	//   ....[76]....
        /*02d0*/ 	.word	0x000047b0


	//   ....[77]....
        /*02d4*/ 	.word	0x00004830


	//   ....[78]....
        /*02d8*/ 	.word	0x000048c0


	//   ....[79]....
        /*02dc*/ 	.word	0x00004930


	//   ....[80]....
        /*02e0*/ 	.word	0x000049a0


	//   ....[81]....
        /*02e4*/ 	.word	0x00004a30


	//   ....[82]....
        /*02e8*/ 	.word	0x00004aa0


	//   ....[83]....
        /*02ec*/ 	.word	0x00004b40


	//----- nvinfo : EIATTR_VRC_CTA_INIT_COUNT
	.align		4
.L_17:
        /*02f0*/ 	.byte	0x02, 0x4a
	.zero		1
	.zero		1


	//----- nvinfo : EIATTR_EXIT_INSTR_OFFSETS
	.align		4
        /*02f4*/ 	.byte	0x04, 0x1c
        /*02f6*/ 	.short	(.L_19 - .L_18)


	//   ....[0]....
.L_18:
        /*02f8*/ 	.word	0x00000080


	//   ....[1]....
        /*02fc*/ 	.word	0x00003660


	//----- nvinfo : EIATTR_MAX_THREADS
	.align		4
.L_19:
        /*0300*/ 	.byte	0x04, 0x05
        /*0302*/ 	.short	(.L_21 - .L_20)
.L_20:
        /*0304*/ 	.word	0x00000100
        /*0308*/ 	.word	0x00000001
        /*030c*/ 	.word	0x00000001


	//----- nvinfo : EIATTR_CRS_STACK_SIZE
	.align		4
.L_21:
        /*0310*/ 	.byte	0x04, 0x1e
        /*0312*/ 	.short	(.L_23 - .L_22)
.L_22:
        /*0314*/ 	.word	0x00000000


	//----- nvinfo : EIATTR_CBANK_PARAM_SIZE
	.align		4
.L_23:
        /*0318*/ 	.byte	0x03, 0x19
        /*031a*/ 	.short	0x0010


	//----- nvinfo : EIATTR_PARAM_CBANK
	.align		4
        /*031c*/ 	.byte	0x04, 0x0a
        /*031e*/ 	.short	(.L_25 - .L_24)
	.align		4
.L_24:
        /*0320*/ 	.word	index@(.nv.constant0._Z14permute_sharedIhjLj256ELj10ELm14175EEvT0_S0_PT_)
        /*0324*/ 	.short	0x0380
        /*0326*/ 	.short	0x0010


	//----- nvinfo : EIATTR_SW_WAR
	.align		4
.L_25:
        /*0328*/ 	.byte	0x04, 0x36
        /*032a*/ 	.short	(.L_27 - .L_26)
.L_26:
        /*032c*/ 	.word	0x00000008
.L_27:


//--------------------- .nv.callgraph             --------------------------
	.section	.nv.callgraph,"",@"SHT_CUDA_CALLGRAPH"
	.align	4
	.sectionentsize	8
	.align		4
        /*0000*/ 	.word	0x00000000
	.align		4
        /*0004*/ 	.word	0xffffffff
	.align		4
        /*0008*/ 	.word	0x00000000
	.align		4
        /*000c*/ 	.word	0xfffffffe
	.align		4
        /*0010*/ 	.word	0x00000000
	.align		4
        /*0014*/ 	.word	0xfffffffd
	.align		4
        /*0018*/ 	.word	0x00000000
	.align		4
        /*001c*/ 	.word	0xfffffffc


//--------------------- .text._Z14permute_sharedIhjLj256ELj10ELm14175EEvT0_S0_PT_ --------------------------
	.section	.text._Z14permute_sharedIhjLj256ELj10ELm14175EEvT0_S0_PT_,"ax",@progbits
	.align	128
        .global         _Z14permute_sharedIhjLj256ELj10ELm14175EEvT0_S0_PT_
        .type           _Z14permute_sharedIhjLj256ELj10ELm14175EEvT0_S0_PT_,@function
        .size           _Z14permute_sharedIhjLj256ELj10ELm14175EEvT0_S0_PT_,(.L_x_191 - _Z14permute_sharedIhjLj256ELj10ELm14175EEvT0_S0_PT_)
        .other          _Z14permute_sharedIhjLj256ELj10ELm14175EEvT0_S0_PT_,@"STO_CUDA_ENTRY STV_DEFAULT"
_Z14permute_sharedIhjLj256ELj10ELm14175EEvT0_S0_PT_:
.text._Z14permute_sharedIhjLj256ELj10ELm14175EEvT0_S0_PT_:
[----:B------:R-:W-:Y:S01]  /*0000*/  LDC R1, c[0x0][0x37c] ;  /* 0x0000df00ff017b82 */ /* 0x000fe20000000800 */
[----:B------:R-:W0:Y:S01]  /*0010*/  S2R R0, SR_TID.X ;  /* 0x0000000000007919 */ /* 0x000e220000002100 */
[----:B------:R-:W0:Y:S06]  /*0020*/  LDCU UR7, c[0x0][0x360] ;  /* 0x00006c00ff0777ac */ /* 0x000e2c0008000800 */
[----:B------:R-:W1:Y:S01]  /*0030*/  S2UR UR11, SR_CTAID.X ;  /* 0x00000000000b79c3 */ /* 0x000e620000002500 */
[----:B------:R-:W0:Y:S01]  /*0040*/  S2R R3, SR_CTAID.X ;  /* 0x0000000000037919 */ /* 0x000e220000002500 */
[----:B------:R-:W2:Y:S01]  /*0050*/  LDCU UR6, c[0x0][0x384] ;  /* 0x00007080ff0677ac */ /* 0x000ea20008000800 */
[----:B0-----:R-:W-:-:S05]  /*0060*/  IMAD R6, R3, UR7, R0 ;  /* 0x0000000703067c24 */ /* 0x001fca000f8e0200 */
[----:B--2---:R-:W-:-:S13]  /*0070*/  ISETP.GE.U32.AND P0, PT, R6, UR6, PT ;  /* 0x0000000606007c0c */ /* 0x004fda000bf06070 */
[----:B-1----:R-:W-:Y:S05]  /*0080*/  @P0 EXIT ;  /* 0x000000000000094d */ /* 0x002fea0003800000 */
[----:B------:R-:W0:Y:S01]  /*0090*/  S2R R3, SR_TID.Y ;  /* 0x0000000000037919 */ /* 0x000e220000002200 */
[----:B------:R-:W1:Y:S01]  /*00a0*/  LDCU UR4, c[0x0][0x380] ;  /* 0x00007000ff0477ac */ /* 0x000e620008000800 */
[----:B------:R-:W2:Y:S01]  /*00b0*/  S2UR UR5, SR_CgaCtaId ;  /* 0x00000000000579c3 */ /* 0x000ea20000008800 */
[----:B------:R-:W-:Y:S01]  /*00c0*/  IMAD.U32 R7, RZ, RZ, UR11 ;  /* 0x0000000bff077e24 */ /* 0x000fe2000f8e00ff */
[----:B------:R-:W0:Y:S01]  /*00d0*/  S2R R2, SR_TID.Z ;  /* 0x0000000000027919 */ /* 0x000e220000002300 */
[----:B------:R-:W3:Y:S01]  /*00e0*/  LDCU UR8, c[0x0][0x364] ;  /* 0x00006c80ff0877ac */ /* 0x000ee20008000800 */
[----:B------:R-:W4:Y:S01]  /*00f0*/  LDCU.64 UR14, c[0x0][0x388] ;  /* 0x00007100ff0e77ac */ /* 0x000f220008000a00 */
[----:B------:R-:W5:Y:S01]  /*0100*/  LDCU UR9, c[0x0][0x368] ;  /* 0x00006d00ff0977ac */ /* 0x000f620008000800 */
[----:B------:R-:W4:Y:S01]  /*0110*/  LDCU UR12, c[0x0][0x370] ;  /* 0x00006e00ff0c77ac */ /* 0x000f220008000800 */
[----:B-1----:R-:W-:-:S03]  /*0120*/  UIADD3 UR6, UPT, UPT, -UR6, UR4, URZ ;  /* 0x0000000406067290 */ /* 0x002fc6000fffe1ff */
[----:B------:R-:W-:Y:S01]  /*0130*/  UMOV UR4, 0x400 ;  /* 0x0000040000047882 */ /* 0x000fe20000000000 */
[----:B------:R-:W-:Y:S02]  /*0140*/  UIADD3 UR10, UPT, UPT, UR6, 0x100, URZ ;  /* 0x00000100060a7890 */ /* 0x000fe4000fffe0ff */
[----:B--2---:R-:W-:Y:S02]  /*0150*/  ULEA UR4, UR5, UR4, 0x18 ;  /* 0x0000000405047291 */ /* 0x004fe4000f8ec0ff */
[----:B---3--:R-:W-:-:S04]  /*0160*/  UIMAD UR5, UR7, UR8, URZ ;  /* 0x00000008070572a4 */ /* 0x008fc8000f8e02ff */
[----:B------:R-:W-:Y:S01]  /*0170*/  IMAD.U32 R5, RZ, RZ, UR4 ;  /* 0x00000004ff057e24 */ /* 0x000fe2000f8e00ff */
[----:B-----5:R-:W-:Y:S01]  /*0180*/  UIMAD UR5, UR5, UR9, 0x1f ;  /* 0x0000001f050574a4 */ /* 0x020fe2000f8e0209 */
[----:B0-----:R-:W-:Y:S01]  /*0190*/  IMAD R3, R2, UR8, R3 ;  /* 0x0000000802037c24 */ /* 0x001fe2000f8e0203 */
[----:B------:R-:W0:Y:S03]  /*01a0*/  LDCU.64 UR8, c[0x0][0x358] ;  /* 0x00006b00ff0877ac */ /* 0x000e260008000a00 */
[----:B------:R-:W-:Y:S01]  /*01b0*/  IMAD R2, R3, UR7, R0 ;  /* 0x0000000703027c24 */ /* 0x000fe2000f8e0200 */
[----:B------:R-:W-:Y:S01]  /*01c0*/  USHF.R.U32.HI UR5, URZ, 0x5, UR5 ;  /* 0x00000005ff057899 */ /* 0x000fe20008011605 */
[----:B------:R-:W-:Y:S01]  /*01d0*/  IMAD.U32 R3, RZ, RZ, UR10 ;  /* 0x0000000aff037e24 */ /* 0x000fe2000f8e00ff */
[----:B----4-:R-:W-:Y:S01]  /*01e0*/  UIMAD UR7, UR7, UR12, URZ ;  /* 0x0000000c070772a4 */ /* 0x010fe2000f8e02ff */
[C---:B------:R-:W-:Y:S01]  /*01f0*/  IMAD R5, R2.reuse, 0xa, R5 ;  /* 0x0000000a02057824 */ /* 0x040fe200078e0205 */
[----:B------:R-:W-:Y:S01]  /*0200*/  LOP3.LUT R8, R2, 0x1f, RZ, 0xc0, !PT ;  /* 0x0000001f02087812 */ /* 0x000fe200078ec0ff */
[----:B------:R-:W-:-:S05]  /*0210*/  IMAD R4, R3, 0x2, R2 ;  /* 0x0000000203047824 */ /* 0x000fca00078e0202 */
[----:B------:R-:W-:-:S05]  /*0220*/  IADD3 R4, PT, PT, R4, UR10, R3 ;  /* 0x0000000a04047c10 */ /* 0x000fca000fffe003 */
[----:B------:R-:W-:-:S04]  /*0230*/  VIADD R4, R4, 0x229b600 ;  /* 0x0229b60004047836 */ /* 0x000fc80000000000 */
[C---:B------:R-:W-:Y:S01]  /*0240*/  VIADD R18, R4.reuse, UR10 ;  /* 0x0000000a04127c36 */ /* 0x040fe20008000000 */
[----:B------:R-:W-:Y:S01]  /*0250*/  IADD3 R20, P0, PT, R4, UR14, RZ ;  /* 0x0000000e04147c10 */ /* 0x000fe2000ff1e0ff */
[----:B------:R-:W-:Y:S02]  /*0260*/  IMAD R4, R2, -0x9, R5 ;  /* 0xfffffff702047824 */ /* 0x000fe400078e0205 */
[C---:B------:R-:W-:Y:S01]  /*0270*/  VIADD R16, R18.reuse, UR10 ;  /* 0x0000000a12107c36 */ /* 0x040fe20008000000 */
[----:B------:R-:W-:Y:S01]  /*0280*/  IADD3 R18, P1, PT, R18, UR14, RZ ;  /* 0x0000000e12127c10 */ /* 0x000fe2000ff3e0ff */
[----:B------:R-:W-:Y:S02]  /*0290*/  IMAD.X R21, RZ, RZ, UR15, P0 ;  /* 0x0000000fff157e24 */ /* 0x000fe400080e06ff */
[C---:B------:R-:W-:Y:S01]  /*02a0*/  VIADD R14, R16.reuse, UR10 ;  /* 0x0000000a100e7c36 */ /* 0x040fe20008000000 */
[----:B------:R-:W-:Y:S01]  /*02b0*/  IADD3 R16, P0, PT, R16, UR14, RZ ;  /* 0x0000000e10107c10 */ /* 0x000fe2000ff1e0ff */
[----:B------:R-:W-:-:S02]  /*02c0*/  IMAD.X R19, RZ, RZ, UR15, P1 ;  /* 0x0000000fff137e24 */ /* 0x000fc400088e06ff */
[C---:B------:R-:W-:Y:S01]  /*02d0*/  VIADD R12, R14.reuse, UR10 ;  /* 0x0000000a0e0c7c36 */ /* 0x040fe20008000000 */
[----:B------:R-:W-:Y:S01]  /*02e0*/  IADD3 R14, P1, PT, R14, UR14, RZ ;  /* 0x0000000e0e0e7c10 */ /* 0x000fe2000ff3e0ff */
[----:B------:R-:W-:Y:S02]  /*02f0*/  IMAD.X R17, RZ, RZ, UR15, P0 ;  /* 0x0000000fff117e24 */ /* 0x000fe400080e06ff */
[C---:B------:R-:W-:Y:S01]  /*0300*/  VIADD R10, R12.reuse, UR10 ;  /* 0x0000000a0c0a7c36 */ /* 0x040fe20008000000 */
[----:B------:R-:W-:Y:S01]  /*0310*/  IADD3 R12, P2, PT, R12, UR14, RZ ;  /* 0x0000000e0c0c7c10 */ /* 0x000fe2000ff5e0ff */
[----:B------:R-:W-:Y:S02]  /*0320*/  IMAD.X R15, RZ, RZ, UR15, P1 ;  /* 0x0000000fff0f7e24 */ /* 0x000fe400088e06ff */
[----:B------:R-:W-:Y:S01]  /*0330*/  IMAD R9, R3, 0x2, R4 ;  /* 0x0000000203097824 */ /* 0x000fe200078e0204 */
[----:B------:R-:W-:Y:S01]  /*0340*/  IADD3 R10, P3, PT, R10, UR14, RZ ;  /* 0x0000000e0a0a7c10 */ /* 0x000fe2000ff7e0ff */
[----:B------:R-:W-:-:S04]  /*0350*/  IMAD.X R13, RZ, RZ, UR15, P2 ;  /* 0x0000000fff0d7e24 */ /* 0x000fc800090e06ff */
[----:B0-----:R-:W-:-:S08]  /*0360*/  IMAD.X R11, RZ, RZ, UR15, P3 ;  /* 0x0000000fff0b7e24 */ /* 0x001fd000098e06ff */
.L_x_92:
[----:B0-----:R0:W-:Y:S01]  /*0370*/  STS.U8 [R0+UR4], RZ ;  /* 0x000000ff00007988 */ /* 0x0011e20008000004 */
[----:B------:R-:W-:-:S03]  /*0380*/  UMOV UR11, 0xffffffff ;  /* 0xffffffff000b7882 */ /* 0x000fc60000000000 */
[----:B------:R0:W-:Y:S04]  /*0390*/  STS.U8 [R0+UR4+0x100], RZ ;  /* 0x000100ff00007988 */ /* 0x0001e80008000004 */
[----:B------:R0:W-:Y:S04]  /*03a0*/  STS.U8 [R0+UR4+0x200], RZ ;  /* 0x000200ff00007988 */ /* 0x0001e80008000004 */
[----:B------:R0:W-:Y:S04]  /*03b0*/  STS.U8 [R0+UR4+0x300], RZ ;  /* 0x000300ff00007988 */ /* 0x0001e80008000004 */
[----:B------:R0:W-:Y:S04]  /*03c0*/  STS.U8 [R0+UR4+0x400], RZ ;  /* 0x000400ff00007988 */ /* 0x0001e80008000004 */
[----:B------:R0:W-:Y:S04]  /*03d0*/  STS.U8 [R0+UR4+0x500], RZ ;  /* 0x000500ff00007988 */ /* 0x0001e80008000004 */
[----:B------:R0:W-:Y:S04]  /*03e0*/  STS.U8 [R0+UR4+0x600], RZ ;  /* 0x000600ff00007988 */ /* 0x0001e80008000004 */
[----:B------:R0:W-:Y:S04]  /*03f0*/  STS.U8 [R0+UR4+0x700], RZ ;  /* 0x000700ff00007988 */ /* 0x0001e80008000004 */
[----:B------:R0:W-:Y:S04]  /*0400*/  STS.U8 [R0+UR4+0x800], RZ ;  /* 0x000800ff00007988 */ /* 0x0001e80008000004 */
[----:B------:R0:W-:Y:S01]  /*0410*/  STS.U8 [R0+UR4+0x900], RZ ;  /* 0x000900ff00007988 */ /* 0x0001e20008000004 */
[----:B--2-45:R-:W-:Y:S05]  /*0420*/  BRA.DIV UR11, `(.L_x_0) ;  /* 0x000000320b907947 */ /* 0x034fea000b800000 */
[----:B------:R-:W-:Y:S06]  /*0430*/  BAR.SYNC.DEFER_BLOCKING 0x0 ;  /* 0x0000000000007b1d */ /* 0x000fec0000010000 */
.L_x_95:
[----:B------:R-:W1:Y:S01]  /*0440*/  LDCU UR11, c[0x0][0x380] ;  /* 0x00007000ff0b77ac */ /* 0x000e620008000800 */
[----:B------:R-:W-:Y:S01]  /*0450*/  BSSY.RECONVERGENT B0, `(.L_x_1) ;  /* 0x0000032000007945 */ /* 0x000fe20003800200 */
[----:B------:R-:W-:Y:S02]  /*0460*/  ISETP.GT.U32.AND P1, PT, R2, 0x1fff, PT ;  /* 0x00001fff0200780c */ /* 0x000fe40003f24070 */
[----:B-1----:R-:W-:-:S13]  /*0470*/  ISETP.GE.U32.AND P0, PT, R6, UR11, PT ;  /* 0x0000000b06007c0c */ /* 0x002fda000bf06070 */
[----:B------:R-:W-:Y:S05]  /*0480*/  @P0 BRA `(.L_x_2) ;  /* 0x0000000000b80947 */ /* 0x000fea0003800000 */
[C---:B------:R-:W-:Y:S01]  /*0490*/  IMAD.HI.U32 R22, R6.reuse, -0x4710e2d5, RZ ;  /* 0xb8ef1d2b06167827 */ /* 0x040fe200078e00ff */
[--C-:B------:R-:W-:Y:S01]  /*04a0*/  SHF.R.U32.HI R23, RZ, 0x4, R6.reuse ;  /* 0x00000004ff177819 */ /* 0x100fe20000011606 */
[----:B------:R-:W-:Y:S01]  /*04b0*/  STS.U8 [R5+0x9], RZ ;  /* 0x000009ff05007388 */ /* 0x000fe20000000000 */
[----:B------:R-:W-:Y:S01]  /*04c0*/  SHF.R.U32.HI R28, RZ, 0x1, R6 ;  /* 0x00000001ff1c7819 */ /* 0x000fe20000011606 */
[C---:B------:R-:W-:Y:S01]  /*04d0*/  IMAD.HI.U32 R25, R6.reuse, -0x55555555, RZ ;  /* 0xaaaaaaab06197827 */ /* 0x040fe200078e00ff */
[----:B------:R-:W-:Y:S02]  /*04e0*/  SHF.R.U32.HI R22, RZ, 0x12, R22 ;  /* 0x00000012ff167819 */ /* 0x000fe40000011616 */
[----:B------:R-:W-:Y:S01]  /*04f0*/  LOP3.LUT R30, R6, 0x1, RZ, 0xc0, !PT ;  /* 0x00000001061e7812 */ /* 0x000fe200078ec0ff */
[----:B------:R-:W-:Y:S01]  /*0500*/  IMAD.HI.U32 R26, R23, 0x5b05b06, RZ ;  /* 0x05b05b06171a7827 */ /* 0x000fe200078e00ff */
[----:B------:R-:W-:-:S03]  /*0510*/  SHF.R.U32.HI R24, RZ, 0x4, R25 ;  /* 0x00000004ff187819 */ /* 0x000fc60000011619 */
[----:B------:R-:W-:Y:S01]  /*0520*/  IMAD R32, R22, 0x199a, RZ ;  /* 0x0000199a16207824 */ /* 0x000fe200078e02ff */
[----:B------:R1:W-:Y:S01]  /*0530*/  STS.U8 [R5+0x8], R30 ;  /* 0x0000081e05007388 */ /* 0x0003e20000000000 */
[----:B------:R-:W-:-:S03]  /*0540*/  IMAD.HI.U32 R29, R24, 0x33333334, RZ ;  /* 0x33333334181d7827 */ /* 0x000fc600078e00ff */
[----:B------:R-:W-:Y:S01]  /*0550*/  SHF.R.U32.HI R32, RZ, 0x10, R32 ;  /* 0x00000010ff207819 */ /* 0x000fe20000011620 */
[----:B------:R-:W-:-:S04]  /*0560*/  IMAD.HI.U32 R27, R28, 0x55555556, RZ ;  /* 0x555555561c1b7827 */ /* 0x000fc800078e00ff */
[----:B------:R-:W-:Y:S01]  /*0570*/  IMAD R24, R29, -0x5, R24 ;  /* 0xfffffffb1d187824 */ /* 0x000fe200078e0218 */
[----:B------:R-:W-:Y:S01]  /*0580*/  PRMT R29, R32, 0x9910, RZ ;  /* 0x00009910201d7816 */ /* 0x000fe200000000ff */
[----:B------:R-:W-:Y:S01]  /*0590*/  IMAD.HI.U32 R31, R26, 0x24924925, RZ ;  /* 0x249249251a1f7827 */ /* 0x000fe200078e00ff */
[----:B------:R-:W-:Y:S02]  /*05a0*/  LOP3.LUT R32, R25, 0xffff, RZ, 0xc0, !PT ;  /* 0x0000ffff19207812 */ /* 0x000fe400078ec0ff */
[----:B------:R2:W-:Y:S01]  /*05b0*/  STS.U8 [R5+0x5], R24 ;  /* 0x0000051805007388 */ /* 0x0005e20000000000 */
[----:B------:R-:W-:Y:S02]  /*05c0*/  IMAD R28, R27, -0x3, R28 ;  /* 0xfffffffd1b1c7824 */ /* 0x000fe400078e021c */
[----:B------:R-:W-:-:S03]  /*05d0*/  IMAD.HI.U32 R27, R6, -0x77777777, RZ ;  /* 0x88888889061b7827 */ /* 0x000fc600078e00ff */
[----:B------:R2:W-:Y:S01]  /*05e0*/  STS.U8 [R5+0x7], R28 ;  /* 0x0000071c05007388 */ /* 0x0005e20000000000 */
[----:B-1----:R-:W-:Y:S01]  /*05f0*/  IMAD.MOV.U32 R30, RZ, RZ, R29 ;  /* 0x000000ffff1e7224 */ /* 0x002fe200078e001d */
[----:B------:R-:W-:Y:S01]  /*0600*/  SHF.R.U32.HI R25, RZ, 0x6, R27 ;  /* 0x00000006ff197819 */ /* 0x000fe2000001161b */
[----:B------:R-:W-:Y:S01]  /*0610*/  IMAD R26, R31, -0x7, R26 ;  /* 0xfffffff91f1a7824 */ /* 0x000fe200078e021a */
[----:B------:R-:W-:Y:S01]  /*0620*/  SHF.R.U32.HI R31, RZ, 0x7, R6 ;  /* 0x00000007ff1f7819 */ /* 0x000fe20000011606 */
[----:B------:R-:W-:Y:S01]  /*0630*/  IMAD R30, R30, 0xa, RZ ;  /* 0x0000000a1e1e7824 */ /* 0x000fe200078e02ff */
[----:B------:R-:W-:Y:S01]  /*0640*/  SHF.R.U32.HI R27, RZ, 0x2, R32 ;  /* 0x00000002ff1b7819 */ /* 0x000fe20000011620 */
[----:B------:R-:W-:Y:S01]  /*0650*/  IMAD.HI.U32 R29, R23, 0x1a01a01b, RZ ;  /* 0x1a01a01b171d7827 */ /* 0x000fe200078e00ff */
[----:B------:R2:W-:Y:S03]  /*0660*/  STS.U8 [R5+0x3], R26 ;  /* 0x0000031a05007388 */ /* 0x0005e60000000000 */
[----:B------:R-:W-:Y:S01]  /*0670*/  IMAD.HI.U32 R23, R31, 0xd00d01, RZ ;  /* 0x00d00d011f177827 */ /* 0x000fe200078e00ff */
[----:B------:R-:W-:-:S03]  /*0680*/  LOP3.LUT R29, R29, 0xe0, RZ, 0xc0, !PT ;  /* 0x000000e01d1d7812 */ /* 0x000fc600078ec0ff */
[----:B------:R-:W-:Y:S01]  /*0690*/  IMAD.HI.U32 R32, R25, 0x2aaaaaab, RZ ;  /* 0x2aaaaaab19207827 */ /* 0x000fe200078e00ff */
[----:B------:R-:W-:-:S03]  /*06a0*/  SHF.R.U32.HI R34, RZ, 0x5, R29 ;  /* 0x00000005ff227819 */ /* 0x000fc6000001161d */
[----:B------:R-:W-:Y:S01]  /*06b0*/  IMAD.MOV R31, RZ, RZ, -R30 ;  /* 0x000000ffff1f7224 */ /* 0x000fe200078e0a1e */
[----:B------:R-:W-:Y:S01]  /*06c0*/  LOP3.LUT R30, R27, 0x3, RZ, 0xc0, !PT ;  /* 0x000000031b1e7812 */ /* 0x000fe200078ec0ff */
[----:B------:R-:W-:Y:S01]  /*06d0*/  IMAD R32, R32, -0x6, R25 ;  /* 0xfffffffa20207824 */ /* 0x000fe200078e0219 */
[----:B------:R2:W-:Y:S01]  /*06e0*/  STS.U8 [R5+0x2], R34 ;  /* 0x0000022205007388 */ /* 0x0005e20000000000 */
[----:B------:R-:W-:Y:S01]  /*06f0*/  IMAD.HI.U32 R36, R23, 0x1c71c71d, RZ ;  /* 0x1c71c71d17247827 */ /* 0x000fe200078e00ff */
[----:B------:R-:W-:Y:S02]  /*0700*/  PRMT R25, R31, 0x7710, RZ ;  /* 0x000077101f197816 */ /* 0x000fe400000000ff */
[----:B------:R2:W-:Y:S01]  /*0710*/  STS.U8 [R5+0x6], R30 ;  /* 0x0000061e05007388 */ /* 0x0005e20000000000 */
[----:B------:R-:W-:Y:S02]  /*0720*/  IMAD R36, R36, -0x9, R23 ;  /* 0xfffffff724247824 */ /* 0x000fe400078e0217 */
[----:B------:R-:W-:Y:S01]  /*0730*/  IMAD.IADD R22, R22, 0x1, R25 ;  /* 0x0000000116167824 */ /* 0x000fe200078e0219 */
[----:B------:R2:W-:Y:S04]  /*0740*/  STS.U8 [R5+0x4], R32 ;  /* 0x0000042005007388 */ /* 0x0005e80000000000 */
[----:B------:R2:W-:Y:S04]  /*0750*/  STS.U8 [R5+0x1], R36 ;  /* 0x0000012405007388 */ /* 0x0005e80000000000 */
[----:B------:R2:W-:Y:S02]  /*0760*/  STS.U8 [R5], R22 ;  /* 0x0000001605007388 */ /* 0x0005e40000000000 */
.L_x_2:
[----:B------:R-:W-:Y:S05]  /*0770*/  BSYNC.RECONVERGENT B0 ;  /* 0x0000000000007941 */ /* 0x000fea0003800200 */
.L_x_1:
[----:B------:R-:W-:-:S03]  /*0780*/  UMOV UR11, 0xffffffff ;  /* 0xffffffff000b7882 */ /* 0x000fc60000000000 */
[----:B------:R-:W-:Y:S05]  /*0790*/  BRA.DIV UR11, `(.L_x_3) ;  /* 0x0000002e0be07947 */ /* 0x000fea000b800000 */
[----:B------:R-:W-:Y:S06]  /*07a0*/  BAR.SYNC.DEFER_BLOCKING 0x0 ;  /* 0x0000000000007b1d */ /* 0x000fec0000010000 */
.L_x_98:
[----:B------:R-:W-:Y:S04]  /*07b0*/  BSSY B0, `(.L_x_4) ;  /* 0x000027f000007945 */ /* 0x000fe80003800000 */
[----:B------:R-:W-:Y:S05]  /*07c0*/  @P1 BRA `(.L_x_5) ;  /* 0x0000002400f41947 */ /* 0x000fea0003800000 */
[----:B--2---:R-:W1:Y:S01]  /*07d0*/  S2R R24, SR_CgaCtaId ;  /* 0x0000000000187919 */ /* 0x004e620000008800 */
[----:B------:R-:W-:Y:S02]  /*07e0*/  MOV R23, 0x400 ;  /* 0x0000040000177802 */ /* 0x000fe40000000f00 */
[----:B------:R-:W-:Y:S02]  /*07f0*/  SHF.R.U32.HI R22, RZ, 0x5, R2 ;  /* 0x00000005ff167819 */ /* 0x000fe40000011602 */
[----:B-1----:R-:W-:-:S05]  /*0800*/  LEA R23, R24, R23, 0x18 ;  /* 0x0000001718177211 */ /* 0x002fca00078ec0ff */
[----:B------:R-:W-:-:S04]  /*0810*/  IMAD R23, R22, 0xa, R23 ;  /* 0x0000000a16177824 */ /* 0x000fc800078e0217 */
[----:B------:R-:W-:-:S07]  /*0820*/  VIADD R23, R23, 0x4 ;  /* 0x0000000417177836 */ /* 0x000fce0000000000 */
.L_x_87:
[----:B------:R1:W2:Y:S01]  /*0830*/  LDS.U8 R25, [R23+-0x4] ;  /* 0xfffffc0017197984 */ /* 0x0002a20000000000 */
[----:B------:R-:W-:-:S03]  /*0840*/  UMOV UR11, 0xffffffff ;  /* 0xffffffff000b7882 */ /* 0x000fc60000000000 */
[----:B----45:R-:W-:Y:S05]  /*0850*/  BRA.DIV UR11, `(.L_x_6) ;  /* 0x0000002e0bdc7947 */ /* 0x030fea000b800000 */
[----:B------:R-:W-:Y:S01]  /*0860*/  NOP ;  /* 0x0000000000007918 */ /* 0x000fe20000000000 */
.L_x_101:
[-C--:B--2---:R-:W-:Y:S01]  /*0870*/  ISETP.GE.U32.AND P1, PT, R8, R25.reuse, PT ;  /* 0x000000190800720c */ /* 0x084fe20003f26070 */
[----:B------:R-:W-:Y:S01]  /*0880*/  VIADD R22, R22, UR5 ;  /* 0x0000000516167c36 */ /* 0x000fe20008000000 */
[----:B------:R-:W-:Y:S01]  /*0890*/  ISETP.NE.AND P0, PT, R8, R25, PT ;  /* 0x000000190800720c */ /* 0x000fe20003f05270 */
[----:B------:R-:W-:Y:S01]  /*08a0*/  BSSY B1, `(.L_x_7) ;  /* 0x0000039000017945 */ /* 0x000fe20003800000 */
[----:B------:R-:W-:-:S11]  /*08b0*/  IMAD.MOV.U32 R24, RZ, RZ, R8 ;  /* 0x000000ffff187224 */ /* 0x000fd600078e0008 */
[----:B------:R2:W-:Y:S01]  /*08c0*/  @!P0 STS.U8 [R23+-0x4], R8 ;  /* 0xfffffc0817008388 */ /* 0x0005e20000000000 */
[----:B------:R-:W-:Y:S01]  /*08d0*/  ISETP.GE.U32.AND P0, PT, R22, 0x100, PT ;  /* 0x000001001600780c */ /* 0x000fe20003f06070 */
[----:B------:R-:W-:-:S12]  /*08e0*/  @!P1 BRA `(.L_x_8) ;  /* 0x0000000000d09947 */ /* 0x000fd80003800000 */
[----:B------:R-:W-:-:S04]  /*08f0*/  VOTE.ANY R25, PT, PT ;  /* 0x0000000000197806 */ /* 0x000fc800038e0100 */
[----:B------:R-:W-:-:S13]  /*0900*/  ISETP.NE.AND P1, PT, R25, -0x1, PT ;  /* 0xffffffff1900780c */ /* 0x000fda0003f25270 */
[----:B------:R-:W-:Y:S05]  /*0910*/  @P1 BRA `(.L_x_9) ;  /* 0x0000000000101947 */ /* 0x000fea0003800000 */
[----:B------:R-:W-:-:S03]  /*0920*/  UMOV UR11, 0xffffffff ;  /* 0xffffffff000b7882 */ /* 0x000fc60000000000 */
[----:B------:R-:W-:Y:S05]  /*0930*/  BRA.DIV UR11, `(.L_x_10) ;  /* 0x0000002e0bc07947 */ /* 0x000fea000b800000 */
[----:B------:R5:W3:Y:S01]  /*0940*/  SHFL.DOWN PT, R24, R8, 0x1, 0x1f ;  /* 0x08201f0008187f89 */ /* 0x000ae200000e0000 */
[----:B------:R-:W-:Y:S05]  /*0950*/  BRA `(.L_x_11) ;  /* 0x0000000000a87947 */ /* 0x000fea0003800000 */
.L_x_9:
[----:B------:R-:W3:Y:S01]  /*0960*/  S2R R24, SR_LANEID ;  /* 0x0000000000187919 */ /* 0x000ee20000000000 */
[----:B------:R-:W-:Y:S01]  /*0970*/  IMAD.MOV.U32 R27, RZ, RZ, -0x1 ;  /* 0xffffffffff1b7424 */ /* 0x000fe200078e00ff */
[----:B------:R-:W-:-:S04]  /*0980*/  R2UR UR11, R25 ;  /* 0x00000000190b72ca */ /* 0x000fc800000e0000 */
[----:B---3--:R-:W-:-:S04]  /*0990*/  SHF.L.U32 R26, R27, R24, RZ ;  /* 0x000000181b1a7219 */ /* 0x008fc800000006ff */
[----:B------:R-:W-:-:S04]  /*09a0*/  LOP3.LUT R26, R25, R26, RZ, 0xc0, !PT ;  /* 0x0000001a191a7212 */ /* 0x000fc800078ec0ff */
[----:B------:R-:W-:Y:S01]  /*09b0*/  PRMT R28, R26, 0x7710, RZ ;  /* 0x000077101a1c7816 */ /* 0x000fe200000000ff */
[----:B------:R-:W-:Y:S08]  /*09c0*/  POPC R27, R26 ;  /* 0x0000001a001b7309 */ /* 0x000ff00000000000 */
[----:B------:R-:W3:Y:S02]  /*09d0*/  POPC R28, R28 ;  /* 0x0000001c001c7309 */ /* 0x000ee40000000000 */
[----:B---3--:R-:W-:-:S02]  /*09e0*/  ISETP.LT.U32.AND P1, PT, R28, 0x2, PT ;  /* 0x000000021c00780c */ /* 0x008fc40003f21070 */
[----:B------:R-:W-:-:S04]  /*09f0*/  IADD3 R29, PT, PT, -R28, 0x2, RZ ;  /* 0x000000021c1d7810 */ /* 0x000fc80007ffe1ff */
[----:B------:R-:W-:-:S07]  /*0a00*/  SEL R29, R29, 0x2, P1 ;  /* 0x000000021d1d7807 */ /* 0x000fce0000800000 */
[----:B------:R-:W-:-:S04]  /*0a10*/  @P1 SHF.R.U32.HI R26, RZ, 0x10, R26 ;  /* 0x00000010ff1a1819 */ /* 0x000fc8000001161a */
[----:B------:R-:W-:-:S06]  /*0a20*/  PRMT R30, R26, 0x7770, RZ ;  /* 0x000077701a1e7816 */ /* 0x000fcc00000000ff */
[----:B------:R-:W3:Y:S02]  /*0a30*/  POPC R30, R30 ;  /* 0x0000001e001e7309 */ /* 0x000ee40000000000 */
[----:B---3--:R-:W-:-:S13]  /*0a40*/  ISETP.LT.U32.AND P2, PT, R30, R29, PT ;  /* 0x0000001d1e00720c */ /* 0x008fda0003f41070 */
[----:B------:R-:W-:Y:S01]  /*0a50*/  @P2 SHF.R.U32.HI R26, RZ, 0x8, R26 ;  /* 0x00000008ff1a2819 */ /* 0x000fe2000001161a */
[----:B------:R-:W-:-:S03]  /*0a60*/  @P2 IMAD.IADD R29, R29, 0x1, -R30 ;  /* 0x000000011d1d2824 */ /* 0x000fc600078e0a1e */
[----:B------:R-:W-:-:S04]  /*0a70*/  SGXT.U32 R31, R26, 0x4 ;  /* 0x000000041a1f781a */ /* 0x000fc80000000000 */
[----:B------:R-:W3:Y:S02]  /*0a80*/  POPC R28, R31 ;  /* 0x0000001f001c7309 */ /* 0x000ee40000000000 */
[----:B---3--:R-:W-:-:S13]  /*0a90*/  ISETP.LT.U32.AND P3, PT, R28, R29, PT ;  /* 0x0000001d1c00720c */ /* 0x008fda0003f61070 */
[----:B------:R-:W-:Y:S01]  /*0aa0*/  @P3 SHF.R.U32.HI R26, RZ, 0x4, R26 ;  /* 0x00000004ff1a3819 */ /* 0x000fe2000001161a */
[----:B------:R-:W-:-:S03]  /*0ab0*/  @P3 IMAD.IADD R29, R29, 0x1, -R28 ;  /* 0x000000011d1d3824 */ /* 0x000fc600078e0a1c */
[----:B------:R-:W-:Y:S02]  /*0ac0*/  SHF.R.U32.HI R33, RZ, 0x1, R26 ;  /* 0x00000001ff217819 */ /* 0x000fe4000001161a */
[----:B------:R-:W-:Y:S02]  /*0ad0*/  SGXT.U32 R30, R26, 0x1 ;  /* 0x000000011a1e781a */ /* 0x000fe40000000000 */
[----:B------:R-:W-:-:S05]  /*0ae0*/  SGXT.U32 R33, R33, 0x1 ;  /* 0x000000012121781a */ /* 0x000fca0000000000 */
[----:B------:R-:W-:-:S05]  /*0af0*/  IMAD.IADD R30, R30, 0x1, R33 ;  /* 0x000000011e1e7824 */ /* 0x000fca00078e0221 */
[----:B------:R-:W-:-:S13]  /*0b00*/  ISETP.LT.U32.AND P4, PT, R30, R29, PT ;  /* 0x0000001d1e00720c */ /* 0x000fda0003f81070 */
[----:B------:R-:W-:Y:S01]  /*0b10*/  @P4 SHF.R.U32.HI R26, RZ, 0x2, R26 ;  /* 0x00000002ff1a4819 */ /* 0x000fe2000001161a */
[----:B------:R-:W-:-:S03]  /*0b20*/  @P4 IMAD.IADD R29, R29, 0x1, -R30 ;  /* 0x000000011d1d4824 */ /* 0x000fc600078e0a1e */
[----:B------:R-:W-:Y:S02]  /*0b30*/  SGXT.U32 R28, R26, 0x1 ;  /* 0x000000011a1c781a */ /* 0x000fe40000000000 */
[----:B------:R-:W-:Y:S02]  /*0b40*/  SEL R26, RZ, 0x10, !P1 ;  /* 0x00000010ff1a7807 */ /* 0x000fe40004800000 */
[----:B------:R-:W-:-:S03]  /*0b50*/  ISETP.LT.U32.AND P1, PT, R28, R29, PT ;  /* 0x0000001d1c00720c */ /* 0x000fc60003f21070 */
[----:B------:R-:W-:Y:S01]  /*0b60*/  @P2 VIADD R26, R26, 0x8 ;  /* 0x000000081a1a2836 */ /* 0x000fe20000000000 */
[----:B------:R-:W-:-:S03]  /*0b70*/  ISETP.LT.AND P2, PT, R27, 0x2, PT ;  /* 0x000000021b00780c */ /* 0x000fc60003f41270 */
[----:B------:R-:W-:-:S04]  /*0b80*/  @P3 VIADD R26, R26, 0x4 ;  /* 0x000000041a1a3836 */ /* 0x000fc80000000000 */
[----:B------:R-:W-:-:S04]  /*0b90*/  @P4 VIADD R26, R26, 0x2 ;  /* 0x000000021a1a4836 */ /* 0x000fc80000000000 */
[----:B------:R-:W-:-:S05]  /*0ba0*/  @P1 VIADD R26, R26, 0x1 ;  /* 0x000000011a1a1836 */ /* 0x000fca0000000000 */
[----:B------:R-:W-:-:S04]  /*0bb0*/  SEL R27, R26, 0xffffffff, !P2 ;  /* 0xffffffff1a1b7807 */ /* 0x000fc80005000000 */
[----:B------:R-:W-:-:S04]  /*0bc0*/  ISETP.GT.U32.AND P1, PT, R27, 0x1f, PT ;  /* 0x0000001f1b00780c */ /* 0x000fc80003f24070 */
[----:B------:R-:W-:Y:S01]  /*0bd0*/  SEL R27, R24, R27, P1 ;  /* 0x0000001b181b7207 */ /* 0x000fe20000800000 */
[----:B------:R-:W-:Y:S08]  /*0be0*/  BRA.DIV UR11, `(.L_x_12) ;  /* 0x0000002e0b3c7947 */ /* 0x000ff0000b800000 */
[----:B------:R3:W4:Y:S02]  /*0bf0*/  SHFL.IDX PT, R24, R8, R27, 0x1f ;  /* 0x00001f1b08187589 */ /* 0x00072400000e0000 */
.L_x_11:
[----:B------:R-:W-:-:S13]  /*0c00*/  R2UR UR11, R25 ;  /* 0x00000000190b72ca */ /* 0x000fda00000e0000 */
[----:B------:R-:W-:Y:S05]  /*0c10*/  BRA.DIV UR11, `(.L_x_13) ;  /* 0x0000002e0b587947 */ /* 0x000fea000b800000 */
[----:B------:R-:W-:Y:S01]  /*0c20*/  NOP ;  /* 0x0000000000007918 */ /* 0x000fe20000000000 */
.L_x_8:
[----:B------:R-:W-:Y:S05]  /*0c30*/  BSYNC B1 ;  /* 0x0000000000017941 */ /* 0x000fea0003800000 */
.L_x_7:
[----:B------:R0:W0:Y:S01]  /*0c40*/  LDS.U8 R25, [R23+-0x3] ;  /* 0xfffffd0017197984 */ /* 0x0000220000000000 */
[----:B------:R-:W-:-:S03]  /*0c50*/  UMOV UR11, 0xffffffff ;  /* 0xffffffff000b7882 */ /* 0x000fc60000000000 */
[----:B------:R-:W-:Y:S05]  /*0c60*/  BRA.DIV UR11, `(.L_x_14) ;  /* 0x0000002e0b607947 */ /* 0x000fea000b800000 */
[----:B------:R-:W-:Y:S01]  /*0c70*/  NOP ;  /* 0x0000000000007918 */ /* 0x000fe20000000000 */
.L_x_110:
[----:B0-----:R-:W-:Y:S01]  /*0c80*/  ISETP.NE.AND P1, PT, R8, R25, PT ;  /* 0x000000190800720c */ /* 0x001fe20003f25270 */
[----:B------:R-:W-:-:S12]  /*0c90*/  BSSY B1, `(.L_x_15) ;  /* 0x0000038000017945 */ /* 0x000fd80003800000 */
[----:B---34-:R0:W-:Y:S01]  /*0ca0*/  @!P1 STS.U8 [R23+-0x3], R24 ;  /* 0xfffffd1817009388 */ /* 0x0181e20000000000 */
[----:B------:R-:W-:-:S13]  /*0cb0*/  ISETP.GE.U32.AND P1, PT, R8, R25, PT ;  /* 0x000000190800720c */ /* 0x000fda0003f26070 */
[----:B------:R-:W-:Y:S05]  /*0cc0*/  @!P1 BRA `(.L_x_16) ;  /* 0x0000000000d09947 */ /* 0x000fea0003800000 */
[----:B------:R-:W-:-:S04]  /*0cd0*/  VOTE.ANY R25, PT, PT ;  /* 0x0000000000197806 */ /* 0x000fc800038e0100 */
[----:B------:R-:W-:-:S13]  /*0ce0*/  ISETP.NE.AND P1, PT, R25, -0x1, PT ;  /* 0xffffffff1900780c */ /* 0x000fda0003f25270 */
[----:B------:R-:W-:Y:S05]  /*0cf0*/  @!P1 BRA `(.L_x_17) ;  /* 0x0000000000ac9947 */ /* 0x000fea0003800000 */
        /* <DEDUP_REMOVED lines=12> */
[----:B------:R-:W-:-:S04]  /*0dc0*/  PRMT R31, R28, 0x7770, RZ ;  /* 0x000077701c1f7816 */ /* 0x000fc800000000ff */
        /* <DEDUP_REMOVED lines=28> */
[----:B0-----:R0:W3:Y:S01]  /*0f90*/  SHFL.IDX PT, R24, R24, R26, 0x1f ;  /* 0x00001f1a18187589 */ /* 0x0010e200000e0000 */
[----:B------:R-:W-:Y:S05]  /*0fa0*/  BRA `(.L_x_19) ;  /* 0x00000000000c7947 */ /* 0x000fea0003800000 */
.L_x_17:
[----:B------:R-:W-:-:S03]  /*0fb0*/  UMOV UR11, 0xffffffff ;  /* 0xffffffff000b7882 */ /* 0x000fc60000000000 */
[----:B------:R-:W-:Y:S05]  /*0fc0*/  BRA.DIV UR11, `(.L_x_20) ;  /* 0x0000002a0bc47947 */ /* 0x000fea000b800000 */
[----:B0-----:R-:W4:Y:S02]  /*0fd0*/  SHFL.DOWN PT, R24, R24, 0x1, 0x1f ;  /* 0x08201f0018187f89 */ /* 0x001f2400000e0000 */
.L_x_19:
[----:B------:R-:W-:-:S13]  /*0fe0*/  R2UR UR11, R25 ;  /* 0x00000000190b72ca */ /* 0x000fda00000e0000 */
[----:B------:R-:W-:Y:S05]  /*0ff0*/  BRA.DIV UR11, `(.L_x_21) ;  /* 0x0000002a0bdc7947 */ /* 0x000fea000b800000 */
[----:B------:R-:W-:Y:S01]  /*1000*/  NOP ;  /* 0x0000000000007918 */ /* 0x000fe20000000000 */
.L_x_16:
[----:B------:R-:W-:Y:S05]  /*1010*/  BSYNC B1 ;  /* 0x0000000000017941 */ /* 0x000fea0003800000 */
.L_x_15:
[----:B------:R0:W0:Y:S01]  /*1020*/  LDS.U8 R25, [R23+-0x2] ;  /* 0xfffffe0017197984 */ /* 0x0000220000000000 */
[----:B------:R-:W-:-:S03]  /*1030*/  UMOV UR11, 0xffffffff ;  /* 0xffffffff000b7882 */ /* 0x000fc60000000000 */
[----:B------:R-:W-:Y:S05]  /*1040*/  BRA.DIV UR11, `(.L_x_22) ;  /* 0x0000002a0be47947 */ /* 0x000fea000b800000 */
[----:B------:R-:W-:Y:S01]  /*1050*/  NOP ;  /* 0x0000000000007918 */ /* 0x000fe20000000000 */
.L_x_119:
        /* <DEDUP_REMOVED lines=49> */
[----:B0-----:R3:W4:Y:S01]  /*1370*/  SHFL.IDX PT, R24, R24, R26, 0x1f ;  /* 0x00001f1a18187589 */ /* 0x00172200000e0000 */
[----:B------:R-:W-:Y:S05]  /*1380*/  BRA `(.L_x_27) ;  /* 0x00000000000c7947 */ /* 0x000fea0003800000 */
.L_x_25:
[----:B------:R-:W-:-:S03]  /*1390*/  UMOV UR11, 0xffffffff ;  /* 0xffffffff000b7882 */ /* 0x000fc60000000000 */
[----:B------:R-:W-:Y:S05]  /*13a0*/  BRA.DIV UR11, `(.L_x_28) ;  /* 0x0000002a0b487947 */ /* 0x000fea000b800000 */
[----:B0-----:R-:W0:Y:S02]  /*13b0*/  SHFL.DOWN PT, R24, R24, 0x1, 0x1f ;  /* 0x08201f0018187f89 */ /* 0x001e2400000e0000 */
.L_x_27:
[----:B------:R-:W-:-:S13]  /*13c0*/  R2UR UR11, R25 ;  /* 0x00000000190b72ca */ /* 0x000fda00000e0000 */
[----:B------:R-:W-:Y:S05]  /*13d0*/  BRA.DIV UR11, `(.L_x_29) ;  /* 0x0000002a0b607947 */ /* 0x000fea000b800000 */
[----:B------:R-:W-:Y:S01]  /*13e0*/  NOP ;  /* 0x0000000000007918 */ /* 0x000fe20000000000 */
.L_x_24:
[----:B------:R-:W-:Y:S05]  /*13f0*/  BSYNC B1 ;  /* 0x0000000000017941 */ /* 0x000fea0003800000 */
.L_x_23:
[----:B------:R0:W0:Y:S01]  /*1400*/  LDS.U8 R25, [R23+-0x1] ;  /* 0xffffff0017197984 */ /* 0x0000220000000000 */
[----:B------:R-:W-:-:S03]  /*1410*/  UMOV UR11, 0xffffffff ;  /* 0xffffffff000b7882 */ /* 0x000fc60000000000 */
[----:B------:R-:W-:Y:S05]  /*1420*/  BRA.DIV UR11, `(.L_x_30) ;  /* 0x0000002a0b687947 */ /* 0x000fea000b800000 */
[----:B------:R-:W-:Y:S01]  /*1430*/  NOP ;  /* 0x0000000000007918 */ /* 0x000fe20000000000 */
.L_x_128:
[----:B0-----:R-:W-:Y:S01]  /*1440*/  ISETP.NE.AND P1, PT, R8, R25, PT ;  /* 0x000000190800720c */ /* 0x001fe20003f25270 */
[----:B------:R-:W-:-:S12]  /*1450*/  BSSY B1, `(.L_x_31) ;  /* 0x0000038000017945 */ /* 0x000fd80003800000 */
[----:B----4-:R0:W-:Y:S01]  /*1460*/  @!P1 STS.U8 [R23+-0x1], R24 ;  /* 0xffffff1817009388 */ /* 0x0101e20000000000 */
[----:B------:R-:W-:-:S13]  /*1470*/  ISETP.GE.U32.AND P1, PT, R8, R25, PT ;  /* 0x000000190800720c */ /* 0x000fda0003f26070 */
[----:B------:R-:W-:Y:S05]  /*1480*/  @!P1 BRA `(.L_x_32) ;  /* 0x0000000000d09947 */ /* 0x000fea0003800000 */
[----:B------:R-:W-:-:S04]  /*1490*/  VOTE.ANY R25, PT, PT ;  /* 0x0000000000197806 */ /* 0x000fc800038e0100 */
[----:B------:R-:W-:-:S13]  /*14a0*/  ISETP.NE.AND P1, PT, R25, -0x1, PT ;  /* 0xffffffff1900780c */ /* 0x000fda0003f25270 */
[----:B------:R-:W-:Y:S05]  /*14b0*/  @!P1 BRA `(.L_x_33) ;  /* 0x0000000000ac9947 */ /* 0x000fea0003800000 */
[----:B---3--:R-:W3:Y:S01]  /*14c0*/  S2R R26, SR_LANEID ;  /* 0x00000000001a7919 */ /* 0x008ee20000000000 */
        /* <DEDUP_REMOVED lines=40> */
[----:B0-----:R4:W0:Y:S01]  /*1750*/  SHFL.IDX PT, R24, R24, R26, 0x1f ;  /* 0x00001f1a18187589 */ /* 0x00182200000e0000 */
[----:B------:R-:W-:Y:S05]  /*1760*/  BRA `(.L_x_35) ;  /* 0x00000000000c7947 */ /* 0x000fea0003800000 */
.L_x_33:
[----:B------:R-:W-:-:S03]  /*1770*/  UMOV UR11, 0xffffffff ;  /* 0xffffffff000b7882 */ /* 0x000fc60000000000 */
[----:B------:R-:W-:Y:S05]  /*1780*/  BRA.DIV UR11, `(.L_x_36) ;  /* 0x000000260bcc7947 */ /* 0x000fea000b800000 */
[----:B0-----:R-:W0:Y:S02]  /*1790*/  SHFL.DOWN PT, R24, R24, 0x1, 0x1f ;  /* 0x08201f0018187f89 */ /* 0x001e2400000e0000 */
.L_x_35:
[----:B------:R-:W-:-:S13]  /*17a0*/  R2UR UR11, R25 ;  /* 0x00000000190b72ca */ /* 0x000fda00000e0000 */
[----:B------:R-:W-:Y:S05]  /*17b0*/  BRA.DIV UR11, `(.L_x_37) ;  /* 0x000000260be47947 */ /* 0x000fea000b800000 */
[----:B------:R-:W-:Y:S01]  /*17c0*/  NOP ;  /* 0x0000000000007918 */ /* 0x000fe20000000000 */
.L_x_32:
[----:B------:R-:W-:Y:S05]  /*17d0*/  BSYNC B1 ;  /* 0x0000000000017941 */ /* 0x000fea0003800000 */
.L_x_31:
[----:B------:R0:W0:Y:S01]  /*17e0*/  LDS.U8 R25, [R23] ;  /* 0x0000000017197984 */ /* 0x0000220000000000 */
[----:B------:R-:W-:-:S03]  /*17f0*/  UMOV UR11, 0xffffffff ;  /* 0xffffffff000b7882 */ /* 0x000fc60000000000 */
[----:B------:R-:W-:Y:S05]  /*1800*/  BRA.DIV UR11, `(.L_x_38) ;  /* 0x000000260bec7947 */ /* 0x000fea000b800000 */
[----:B------:R-:W-:Y:S01]  /*1810*/  NOP ;  /* 0x0000000000007918 */ /* 0x000fe20000000000 */
.L_x_137:
[----:B0-----:R-:W-:Y:S01]  /*1820*/  ISETP.NE.AND P1, PT, R8, R25, PT ;  /* 0x000000190800720c */ /* 0x001fe20003f25270 */
[----:B------:R-:W-:-:S12]  /*1830*/  BSSY B1, `(.L_x_39) ;  /* 0x0000038000017945 */ /* 0x000fd80003800000 */
[----:B------:R0:W-:Y:S01]  /*1840*/  @!P1 STS.U8 [R23], R24 ;  /* 0x0000001817009388 */ /* 0x0001e20000000000 */
[----:B------:R-:W-:-:S13]  /*1850*/  ISETP.GE.U32.AND P1, PT, R8, R25, PT ;  /* 0x000000190800720c */ /* 0x000fda0003f26070 */
[----:B------:R-:W-:Y:S05]  /*1860*/  @!P1 BRA `(.L_x_40) ;  /* 0x0000000000d09947 */ /* 0x000fea0003800000 */
[----:B------:R-:W-:-:S04]  /*1870*/  VOTE.ANY R25, PT, PT ;  /* 0x0000000000197806 */ /* 0x000fc800038e0100 */
[----:B------:R-:W-:-:S13]  /*1880*/  ISETP.NE.AND P1, PT, R25, -0x1, PT ;  /* 0xffffffff1900780c */ /* 0x000fda0003f25270 */
[----:B------:R-:W-:Y:S05]  /*1890*/  @!P1 BRA `(.L_x_41) ;  /* 0x0000000000ac9947 */ /* 0x000fea0003800000 */
[----:B---34-:R-:W3:Y:S01]  /*18a0*/  S2R R26, SR_LANEID ;  /* 0x00000000001a7919 */ /* 0x018ee20000000000 */
        /* <DEDUP_REMOVED lines=42> */
.L_x_41:
[----:B------:R-:W-:-:S03]  /*1b50*/  UMOV UR11, 0xffffffff ;  /* 0xffffffff000b7882 */ /* 0x000fc60000000000 */
[----:B------:R-:W-:Y:S05]  /*1b60*/  BRA.DIV UR11, `(.L_x_44) ;  /* 0x000000260b507947 */ /* 0x000fea000b800000 */
[----:B0-----:R-:W0:Y:S02]  /*1b70*/  SHFL.DOWN PT, R24, R24, 0x1, 0x1f ;  /* 0x08201f0018187f89 */ /* 0x001e2400000e0000 */
.L_x_43:
[----:B------:R-:W-:-:S13]  /*1b80*/  R2UR UR11, R25 ;  /* 0x00000000190b72ca */ /* 0x000fda00000e0000 */
[----:B------:R-:W-:Y:S05]  /*1b90*/  BRA.DIV UR11, `(.L_x_45) ;  /* 0x000000260b687947 */ /* 0x000fea000b800000 */
[----:B------:R-:W-:Y:S01]  /*1ba0*/  NOP ;  /* 0x0000000000007918 */ /* 0x000fe20000000000 */
.L_x_40:
[----:B------:R-:W-:Y:S05]  /*1bb0*/  BSYNC B1 ;  /* 0x0000000000017941 */ /* 0x000fea0003800000 */
.L_x_39:
[----:B------:R0:W0:Y:S01]  /*1bc0*/  LDS.U8 R25, [R23+0x1] ;  /* 0x0000010017197984 */ /* 0x0000220000000000 */
[----:B------:R-:W-:-:S03]  /*1bd0*/  UMOV UR11, 0xffffffff ;  /* 0xffffffff000b7882 */ /* 0x000fc60000000000 */
[----:B------:R-:W-:Y:S05]  /*1be0*/  BRA.DIV UR11, `(.L_x_46) ;  /* 0x000000260b707947 */ /* 0x000fea000b800000 */
[----:B------:R-:W-:Y:S01]  /*1bf0*/  NOP ;  /* 0x0000000000007918 */ /* 0x000fe20000000000 */
.L_x_146:
[----:B0-----:R-:W-:Y:S01]  /*1c00*/  ISETP.NE.AND P1, PT, R8, R25, PT ;  /* 0x000000190800720c */ /* 0x001fe20003f25270 */
[----:B------:R-:W-:-:S12]  /*1c10*/  BSSY B1, `(.L_x_47) ;  /* 0x0000038000017945 */ /* 0x000fd80003800000 */
[----:B---3--:R0:W-:Y:S01]  /*1c20*/  @!P1 STS.U8 [R23+0x1], R24 ;  /* 0x0000011817009388 */ /* 0x0081e20000000000 */
[----:B------:R-:W-:-:S13]  /*1c30*/  ISETP.GE.U32.AND P1, PT, R8, R25, PT ;  /* 0x000000190800720c */ /* 0x000fda0003f26070 */
[----:B------:R-:W-:Y:S05]  /*1c40*/  @!P1 BRA `(.L_x_48) ;  /* 0x0000000000d09947 */ /* 0x000fea0003800000 */
[----:B------:R-:W-:-:S04]  /*1c50*/  VOTE.ANY R25, PT, PT ;  /* 0x0000000000197806 */ /* 0x000fc800038e0100 */
[----:B------:R-:W-:-:S13]  /*1c60*/  ISETP.NE.AND P1, PT, R25, -0x1, PT ;  /* 0xffffffff1900780c */ /* 0x000fda0003f25270 */
[----:B------:R-:W-:Y:S05]  /*1c70*/  @!P1 BRA `(.L_x_49) ;  /* 0x0000000000ac9947 */ /* 0x000fea0003800000 */
[----:B----4-:R-:W3:Y:S01]  /*1c80*/  S2R R26, SR_LANEID ;  /* 0x00000000001a7919 */ /* 0x010ee20000000000 */
        /* <DEDUP_REMOVED lines=42> */
.L_x_49:
[----:B------:R-:W-:-:S03]  /*1f30*/  UMOV UR11, 0xffffffff ;  /* 0xffffffff000b7882 */ /* 0x000fc60000000000 */
[----:B------:R-:W-:Y:S05]  /*1f40*/  BRA.DIV UR11, `(.L_x_52) ;  /* 0x000000220bd47947 */ /* 0x000fea000b800000 */
[----:B0-----:R-:W0:Y:S02]  /*1f50*/  SHFL.DOWN PT, R24, R24, 0x1, 0x1f ;  /* 0x08201f0018187f89 */ /* 0x001e2400000e0000 */
.L_x_51:
[----:B------:R-:W-:-:S13]  /*1f60*/  R2UR UR11, R25 ;  /* 0x00000000190b72ca */ /* 0x000fda00000e0000 */
[----:B------:R-:W-:Y:S05]  /*1f70*/  BRA.DIV UR11, `(.L_x_53) ;  /* 0x000000220bec7947 */ /* 0x000fea000b800000 */
[----:B------:R-:W-:Y:S01]  /*1f80*/  NOP ;  /* 0x0000000000007918 */ /* 0x000fe20000000000 */
.L_x_48:
[----:B------:R-:W-:Y:S05]  /*1f90*/  BSYNC B1 ;  /* 0x0000000000017941 */ /* 0x000fea0003800000 */
.L_x_47:
[----:B------:R0:W0:Y:S01]  /*1fa0*/  LDS.U8 R25, [R23+0x2] ;  /* 0x0000020017197984 */ /* 0x0000220000000000 */
[----:B------:R-:W-:-:S03]  /*1fb0*/  UMOV UR11, 0xffffffff ;  /* 0xffffffff000b7882 */ /* 0x000fc60000000000 */
[----:B------:R-:W-:Y:S05]  /*1fc0*/  BRA.DIV UR11, `(.L_x_54) ;  /* 0x000000220bf47947 */ /* 0x000fea000b800000 */
[----:B------:R-:W-:Y:S01]  /*1fd0*/  NOP ;  /* 0x0000000000007918 */ /* 0x000fe20000000000 */
.L_x_155:
[----:B0-----:R-:W-:Y:S01]  /*1fe0*/  ISETP.NE.AND P1, PT, R8, R25, PT ;  /* 0x000000190800720c */ /* 0x001fe20003f25270 */
[----:B------:R-:W-:-:S12]  /*1ff0*/  BSSY B1, `(.L_x_55) ;  /* 0x0000038000017945 */ /* 0x000fd80003800000 */
[----:B------:R0:W-:Y:S01]  /*2000*/  @!P1 STS.U8 [R23+0x2], R24 ;  /* 0x0000021817009388 */ /* 0x0001e20000000000 */
        /* <DEDUP_REMOVED lines=48> */
.L_x_57:
[----:B------:R-:W-:-:S03]  /*2310*/  UMOV UR11, 0xffffffff ;  /* 0xffffffff000b7882 */ /* 0x000fc60000000000 */
[----:B------:R-:W-:Y:S05]  /*2320*/  BRA.DIV UR11, `(.L_x_60) ;  /* 0x000000220b587947 */ /* 0x000fea000b800000 */
[----:B0-----:R-:W0:Y:S02]  /*2330*/  SHFL.DOWN PT, R24, R24, 0x1, 0x1f ;  /* 0x08201f0018187f89 */ /* 0x001e2400000e0000 */
.L_x_59:
[----:B------:R-:W-:-:S13]  /*2340*/  R2UR UR11, R25 ;  /* 0x00000000190b72ca */ /* 0x000fda00000e0000 */
[----:B------:R-:W-:Y:S05]  /*2350*/  BRA.DIV UR11, `(.L_x_61) ;  /* 0x000000220b707947 */ /* 0x000fea000b800000 */
[----:B------:R-:W-:Y:S01]  /*2360*/  NOP ;  /* 0x0000000000007918 */ /* 0x000fe20000000000 */
.L_x_56:
[----:B------:R-:W-:Y:S05]  /*2370*/  BSYNC B1 ;  /* 0x0000000000017941 */ /* 0x000fea0003800000 */
.L_x_55:
[----:B------:R0:W0:Y:S01]  /*2380*/  LDS.U8 R25, [R23+0x3] ;  /* 0x0000030017197984 */ /* 0x0000220000000000 */
[----:B------:R-:W-:-:S03]  /*2390*/  UMOV UR11, 0xffffffff ;  /* 0xffffffff000b7882 */ /* 0x000fc60000000000 */
[----:B------:R-:W-:Y:S05]  /*23a0*/  BRA.DIV UR11, `(.L_x_62) ;  /* 0x000000220b787947 */ /* 0x000fea000b800000 */
[----:B------:R-:W-:Y:S01]  /*23b0*/  NOP ;  /* 0x0000000000007918 */ /* 0x000fe20000000000 */
.L_x_164:
        /* <DEDUP_REMOVED lines=51> */
.L_x_65:
[----:B------:R-:W-:-:S03]  /*26f0*/  UMOV UR11, 0xffffffff ;  /* 0xffffffff000b7882 */ /* 0x000fc60000000000 */
[----:B------:R-:W-:Y:S05]  /*2700*/  BRA.DIV UR11, `(.L_x_68) ;  /* 0x0000001e0bdc7947 */ /* 0x000fea000b800000 */
[----:B0-----:R-:W0:Y:S02]  /*2710*/  SHFL.DOWN PT, R24, R24, 0x1, 0x1f ;  /* 0x08201f0018187f89 */ /* 0x001e2400000e0000 */
.L_x_67:
[----:B------:R-:W-:-:S13]  /*2720*/  R2UR UR11, R25 ;  /* 0x00000000190b72ca */ /* 0x000fda00000e0000 */
[----:B------:R-:W-:Y:S05]  /*2730*/  BRA.DIV UR11, `(.L_x_69) ;  /* 0x0000001e0bf47947 */ /* 0x000fea000b800000 */
[----:B------:R-:W-:Y:S01]  /*2740*/  NOP ;  /* 0x0000000000007918 */ /* 0x000fe20000000000 */
.L_x_64:
[----:B------:R-:W-:Y:S05]  /*2750*/  BSYNC B1 ;  /* 0x0000000000017941 */ /* 0x000fea0003800000 */
.L_x_63:
[----:B------:R0:W0:Y:S01]  /*2760*/  LDS.U8 R25, [R23+0x4] ;  /* 0x0000040017197984 */ /* 0x0000220000000000 */
[----:B------:R-:W-:-:S03]  /*2770*/  UMOV UR11, 0xffffffff ;  /* 0xffffffff000b7882 */ /* 0x000fc60000000000 */
[----:B------:R-:W-:Y:S05]  /*2780*/  BRA.DIV UR11, `(.L_x_70) ;  /* 0x0000001e0bfc7947 */ /* 0x000fea000b800000 */
[----:B------:R-:W-:Y:S01]  /*2790*/  NOP ;  /* 0x0000000000007918 */ /* 0x000fe20000000000 */
.L_x_173:
        /* <DEDUP_REMOVED lines=51> */
.L_x_73:
[----:B------:R-:W-:-:S03]  /*2ad0*/  UMOV UR11, 0xffffffff ;  /* 0xffffffff000b7882 */ /* 0x000fc60000000000 */
[----:B------:R-:W-:Y:S05]  /*2ae0*/  BRA.DIV UR11, `(.L_x_76) ;  /* 0x0000001e0b607947 */ /* 0x000fea000b800000 */
[----:B0-----:R-:W0:Y:S02]  /*2af0*/  SHFL.DOWN PT, R24, R24, 0x1, 0x1f ;  /* 0x08201f0018187f89 */ /* 0x001e2400000e0000 */
.L_x_75:
[----:B------:R-:W-:-:S13]  /*2b00*/  R2UR UR11, R25 ;  /* 0x00000000190b72ca */ /* 0x000fda00000e0000 */
[----:B------:R-:W-:Y:S05]  /*2b10*/  BRA.DIV UR11, `(.L_x_77) ;  /* 0x0000001e0b787947 */ /* 0x000fea000b800000 */
[----:B------:R-:W-:Y:S01]  /*2b20*/  NOP ;  /* 0x0000000000007918 */ /* 0x000fe20000000000 */
.L_x_72:
[----:B------:R-:W-:Y:S05]  /*2b30*/  BSYNC B1 ;  /* 0x0000000000017941 */ /* 0x000fea0003800000 */
.L_x_71:
[----:B------:R0:W0:Y:S01]  /*2b40*/  LDS.U8 R25, [R23+0x5] ;  /* 0x0000050017197984 */ /* 0x0000220000000000 */
[----:B------:R-:W-:-:S03]  /*2b50*/  UMOV UR11, 0xffffffff ;  /* 0xffffffff000b7882 */ /* 0x000fc60000000000 */
[----:B------:R-:W-:Y:S05]  /*2b60*/  BRA.DIV UR11, `(.L_x_78) ;  /* 0x0000001e0b807947 */ /* 0x000fea000b800000 */
[----:B------:R-:W-:Y:S01]  /*2b70*/  NOP ;  /* 0x0000000000007918 */ /* 0x000fe20000000000 */
.L_x_182:
        /* <DEDUP_REMOVED lines=48> */
[----:B------:R-:W-:Y:S08]  /*2e80*/  BRA.CONV UR11, `(.L_x_82) ;  /* 0x000000030b287947 */ /* 0x000ff0000b800000 */
[----:B------:R-:W-:Y:S01]  /*2e90*/  BSSY B2, `(.L_x_83) ;  /* 0x0000006000027945 */ /* 0x000fe20003800000 */
[----:B------:R-:W-:Y:S02]  /*2ea0*/  IMAD.MOV.U32 R29, RZ, RZ, 0x1f ;  /* 0x0000001fff1d7424 */ /* 0x000fe400078e00ff */
[----:B------:R-:W-:-:S07]  /*2eb0*/  IMAD.MOV.U32 R27, RZ, RZ, R25 ;  /* 0x000000ffff1b7224 */ /* 0x000fce00078e0019 */
[----:B012--5:R-:W-:Y:S05]  /*2ec0*/  WARPSYNC.COLLECTIVE R27, `(.L_x_84) ;  /* 0x000000001b087348 */ /* 0x027fea0003c00000 */
[----:B0-----:R0:W3:Y:S02]  /*2ed0*/  SHFL.IDX P1, R24, R24, R26, R29 ;  /* 0x0000001a18187389 */ /* 0x0010e4000002001d */
[----:B0123-5:R-:W-:Y:S05]  /*2ee0*/  ENDCOLLECTIVE ;  /* 0x000000000000791b */ /* 0x02ffea0003800000 */
.L_x_84:
[----:B------:R-:W-:Y:S05]  /*2ef0*/  BSYNC B2 ;  /* 0x0000000000027941 */ /* 0x000fea0003800000 */
.L_x_83:
[----:B------:R-:W-:Y:S05]  /*2f00*/  BRA `(.L_x_82) ;  /* 0x0000000000087947 */ /* 0x000fea0003800000 */
.L_x_81:
[----:B------:R-:W-:-:S03]  /*2f10*/  UMOV UR11, 0xffffffff ;  /* 0xffffffff000b7882 */ /* 0x000fc60000000000 */
[----:B------:R-:W-:Y:S05]  /*2f20*/  BRA.DIV UR11, `(.L_x_85) ;  /* 0x0000001a0bac7947 */ /* 0x000fea000b800000 */
.L_x_82:
[----:B------:R-:W-:-:S13]  /*2f30*/  R2UR UR11, R25 ;  /* 0x00000000190b72ca */ /* 0x000fda00000e0000 */
[----:B------:R-:W-:Y:S05]  /*2f40*/  BRA.DIV UR11, `(.L_x_86) ;  /* 0x0000001a0bc87947 */ /* 0x000fea000b800000 */
[----:B------:R-:W-:Y:S01]  /*2f50*/  NOP ;  /* 0x0000000000007918 */ /* 0x000fe20000000000 */
.L_x_80:
[----:B------:R-:W-:Y:S05]  /*2f60*/  BSYNC B1 ;  /* 0x0000000000017941 */ /* 0x000fea0003800000 */
.L_x_79:
[----:B0-----:R-:W-:-:S04]  /*2f70*/  IMAD.U32 R24, RZ, RZ, UR5 ;  /* 0x00000005ff187e24 */ /* 0x001fc8000f8e00ff */
[----:B-12---:R-:W-:Y:S01]  /*2f80*/  IMAD R23, R24, 0xa, R23 ;  /* 0x0000000a18177824 */ /* 0x006fe200078e0217 */
[----:B------:R-:W-:Y:S06]  /*2f90*/  @!P0 BRA `(.L_x_87) ;  /* 0xffffffd800248947 */ /* 0x000fec000383ffff */
.L_x_5:
[----:B------:R-:W-:Y:S05]  /*2fa0*/  BSYNC B0 ;  /* 0x0000000000007941 */ /* 0x000fea0003800000 */
.L_x_4:
[----:B------:R-:W-:-:S03]  /*2fb0*/  UMOV UR11, 0xffffffff ;  /* 0xffffffff000b7882 */ /* 0x000fc60000000000 */
[----:B------:R-:W-:Y:S05]  /*2fc0*/  BRA.DIV UR11, `(.L_x_88) ;  /* 0x0000001a0bc47947 */ /* 0x000fea000b800000 */
[----:B------:R-:W-:Y:S06]  /*2fd0*/  BAR.SYNC.DEFER_BLOCKING 0x0 ;  /* 0x0000000000007b1d */ /* 0x000fec0000010000 */
.L_x_189:
[----:B------:R-:W-:Y:S01]  /*2fe0*/  ISETP.NE.AND P0, PT, R7, 0x375f, PT ;  /* 0x0000375f0700780c */ /* 0x000fe20003f05270 */
[----:B------:R-:W-:-:S12]  /*2ff0*/  BSSY.RECONVERGENT B0, `(.L_x_89) ;  /* 0x0000061000007945 */ /* 0x000fd80003800200 */
[----:B------:R-:W-:Y:S05]  /*3000*/  @!P0 BRA `(.L_x_90) ;  /* 0x0000000000d08947 */ /* 0x000fea0003800000 */
[----:B--2---:R-:W1:Y:S01]  /*3010*/  LDS.U8 R30, [R4] ;  /* 0x00000000041e7984 */ /* 0x004e620000000000 */
[----:B------:R-:W2:Y:S01]  /*3020*/  LDCU.64 UR14, c[0x0][0x388] ;  /* 0x00007100ff0e77ac */ /* 0x000ea20008000a00 */
[----:B----4-:R-:W-:Y:S02]  /*3030*/  IMAD R26, R7, 0xa00, R2 ;  /* 0x00000a00071a7824 */ /* 0x010fe400078e0202 */
[----:B------:R-:W3:Y:S02]  /*3040*/  LDS.U8 R23, [R4+0x100] ;  /* 0x0001000004177984 */ /* 0x000ee40000000000 */
[C---:B------:R-:W-:Y:S02]  /*3050*/  VIADD R32, R26.reuse, 0x100 ;  /* 0x000001001a207836 */ /* 0x040fe40000000000 */
[----:B------:R-:W4:Y:S01]  /*3060*/  LDS.U8 R25, [R4+0x200] ;  /* 0x0002000004197984 */ /* 0x000f220000000000 */
[C---:B------:R-:W-:Y:S02]  /*3070*/  VIADD R22, R26.reuse, 0x200 ;  /* 0x000002001a167836 */ /* 0x040fe40000000000 */
[C---:B------:R-:W-:Y:S01]  /*3080*/  VIADD R24, R26.reuse, 0x300 ;  /* 0x000003001a187836 */ /* 0x040fe20000000000 */
[----:B------:R-:W0:Y:S04]  /*3090*/  LDS.U8 R28, [R4+0x300] ;  /* 0x00030000041c7984 */ /* 0x000e280000000000 */
[----:B------:R-:W5:Y:S01]  /*30a0*/  LDS.U8 R29, [R4+0x400] ;  /* 0x00040000041d7984 */ /* 0x000f620000000000 */
[----:B--2---:R-:W-:-:S03]  /*30b0*/  IADD3 R34, P0, PT, R26, UR14, RZ ;  /* 0x0000000e1a227c10 */ /* 0x004fc6000ff1e0ff */
[----:B------:R-:W2:Y:S02]  /*30c0*/  LDS.U8 R27, [R4+0x500] ;  /* 0x00050000041b7984 */ /* 0x000ea40000000000 */
[----:B------:R-:W-:Y:S02]  /*30d0*/  IMAD.X R35, RZ, RZ, UR15, P0 ;  /* 0x0000000fff237e24 */ /* 0x000fe400080e06ff */
[----:B------:R-:W2:Y:S01]  /*30e0*/  LDS.U8 R31, [R4+0x600] ;  /* 0x00060000041f7984 */ /* 0x000ea20000000000 */
[----:B------:R-:W-:-:S03]  /*30f0*/  IADD3 R32, P0, PT, R32, UR14, RZ ;  /* 0x0000000e20207c10 */ /* 0x000fc6000ff1e0ff */
[----:B------:R-:W2:Y:S02]  /*3100*/  LDS.U8 R37, [R4+0x700] ;  /* 0x0007000004257984 */ /* 0x000ea40000000000 */
[----:B------:R-:W-:Y:S01]  /*3110*/  IMAD.X R33, RZ, RZ, UR15, P0 ;  /* 0x0000000fff217e24 */ /* 0x000fe200080e06ff */
[----:B------:R-:W-:Y:S01]  /*3120*/  IADD3 R22, P0, PT, R22, UR14, RZ ;  /* 0x0000000e16167c10 */ /* 0x000fe2000ff1e0ff */
[----:B------:R-:W-:Y:S04]  /*3130*/  LDS.U8 R36, [R4+0x900] ;  /* 0x0009000004247984 */ /* 0x000fe80000000000 */
[----:B-1----:R1:W-:Y:S04]  /*3140*/  STG.E.U8 desc[UR8][R34.64], R30 ;  /* 0x0000001e22007986 */ /* 0x0023e8000c101108 */
[----:B------:R-:W2:Y:S04]  /*3150*/  LDS.U8 R30, [R4+0x800] ;  /* 0x00080000041e7984 */ /* 0x000ea80000000000 */
[----:B---3--:R3:W-:Y:S01]  /*3160*/  STG.E.U8 desc[UR8][R32.64], R23 ;  /* 0x0000001720007986 */ /* 0x0087e2000c101108 */
[----:B-1----:R-:W-:-:S02]  /*3170*/  VIADD R34, R26, 0x400 ;  /* 0x000004001a227836 */ /* 0x002fc40000000000 */
[----:B------:R-:W-:Y:S02]  /*3180*/  VIADD R35, R26, 0x500 ;  /* 0x000005001a237836 */ /* 0x000fe40000000000 */
[----:B---3--:R-:W-:Y:S01]  /*3190*/  IMAD.X R23, RZ, RZ, UR15, P0 ;  /* 0x0000000fff177e24 */ /* 0x008fe200080e06ff */
[----:B------:R-:W-:-:S04]  /*31a0*/  IADD3 R24, P0, PT, R24, UR14, RZ ;  /* 0x0000000e18187c10 */ /* 0x000fc8000ff1e0ff */
[----:B----4-:R1:W-:Y:S02]  /*31b0*/  STG.E.U8 desc[UR8][R22.64], R25 ;  /* 0x0000001916007986 */ /* 0x0103e4000c101108 */
[----:B-1----:R-:W-:Y:S01]  /*31c0*/  IMAD.X R25, RZ, RZ, UR15, P0 ;  /* 0x0000000fff197e24 */ /* 0x002fe200080e06ff */
[----:B------:R-:W-:Y:S01]  /*31d0*/  IADD3 R32, P0, PT, R34, UR14, RZ ;  /* 0x0000000e22207c10 */ /* 0x000fe2000ff1e0ff */
[C---:B------:R-:W-:Y:S01]  /*31e0*/  VIADD R22, R26.reuse, 0x600 ;  /* 0x000006001a167836 */ /* 0x040fe20000000000 */
[----:B------:R-:W-:Y:S01]  /*31f0*/  IADD3 R34, P1, PT, R35, UR14, RZ ;  /* 0x0000000e23227c10 */ /* 0x000fe2000ff3e0ff */
[----:B------:R-:W-:Y:S01]  /*3200*/  VIADD R23, R26, 0x700 ;  /* 0x000007001a177836 */ /* 0x000fe20000000000 */
[----:B0-----:R0:W-:Y:S01]  /*3210*/  STG.E.U8 desc[UR8][R24.64], R28 ;  /* 0x0000001c18007986 */ /* 0x0011e2000c101108 */
[----:B------:R-:W-:Y:S01]  /*3220*/  IMAD.X R33, RZ, RZ, UR15, P0 ;  /* 0x0000000fff217e24 */ /* 0x000fe200080e06ff */
[----:B------:R-:W-:Y:S01]  /*3230*/  IADD3 R22, P0, PT, R22, UR14, RZ ;  /* 0x0000000e16167c10 */ /* 0x000fe2000ff1e0ff */
[----:B------:R-:W-:-:S03]  /*3240*/  IMAD.X R35, RZ, RZ, UR15, P1 ;  /* 0x0000000fff237e24 */ /* 0x000fc600088e06ff */
[----:B-----5:R-:W-:Y:S04]  /*3250*/  STG.E.U8 desc[UR8][R32.64], R29 ;  /* 0x0000001d20007986 */ /* 0x020fe8000c101108 */
[----:B--2---:R1:W-:Y:S01]  /*3260*/  STG.E.U8 desc[UR8][R34.64], R27 ;  /* 0x0000001b22007986 */ /* 0x0043e2000c101108 */
[C---:B0-----:R-:W-:Y:S01]  /*3270*/  VIADD R25, R26.reuse, 0x800 ;  /* 0x000008001a197836 */ /* 0x041fe20000000000 */
[----:B------:R-:W-:Y:S01]  /*3280*/  IADD3 R24, P1, PT, R23, UR14, RZ ;  /* 0x0000000e17187c10 */ /* 0x000fe2000ff3e0ff */
[----:B------:R-:W-:Y:S02]  /*3290*/  VIADD R28, R26, 0x900 ;  /* 0x000009001a1c7836 */ /* 0x000fe40000000000 */
[----:B------:R-:W-:Y:S01]  /*32a0*/  IMAD.X R23, RZ, RZ, UR15, P0 ;  /* 0x0000000fff177e24 */ /* 0x000fe200080e06ff */
[----:B------:R-:W-:Y:S01]  /*32b0*/  IADD3 R26, P0, PT, R25, UR14, RZ ;  /* 0x0000000e191a7c10 */ /* 0x000fe2000ff1e0ff */
[----:B------:R-:W-:Y:S01]  /*32c0*/  IMAD.X R25, RZ, RZ, UR15, P1 ;  /* 0x0000000fff197e24 */ /* 0x000fe200088e06ff */
[----:B------:R-:W-:-:S02]  /*32d0*/  IADD3 R28, P2, PT, R28, UR14, RZ ;  /* 0x0000000e1c1c7c10 */ /* 0x000fc4000ff5e0ff */
[----:B------:R0:W-:Y:S01]  /*32e0*/  STG.E.U8 desc[UR8][R22.64], R31 ;  /* 0x0000001f16007986 */ /* 0x0001e2000c101108 */
[----:B-1----:R-:W-:Y:S02]  /*32f0*/  IMAD.X R27, RZ, RZ, UR15, P0 ;  /* 0x0000000fff1b7e24 */ /* 0x002fe400080e06ff */
[----:B------:R-:W-:Y:S01]  /*3300*/  IMAD.X R29, RZ, RZ, UR15, P2 ;  /* 0x0000000fff1d7e24 */ /* 0x000fe200090e06ff */
[----:B------:R0:W-:Y:S04]  /*3310*/  STG.E.U8 desc[UR8][R24.64], R37 ;  /* 0x0000002518007986 */ /* 0x0001e8000c101108 */
[----:B------:R0:W-:Y:S04]  /*3320*/  STG.E.U8 desc[UR8][R26.64], R30 ;  /* 0x0000001e1a007986 */ /* 0x0001e8000c101108 */
[----:B------:R0:W-:Y:S01]  /*3330*/  STG.E.U8 desc[UR8][R28.64], R36 ;  /* 0x000000241c007986 */ /* 0x0001e2000c101108 */
[----:B------:R-:W-:Y:S05]  /*3340*/  BRA `(.L_x_91) ;  /* 0x0000000000ac7947 */ /* 0x000fea0003800000 */
.L_x_90:
[----:B------:R-:W-:-:S13]  /*3350*/  ISETP.GE.U32.AND P0, PT, R2, UR10, PT ;  /* 0x0000000a02007c0c */ /* 0x000fda000bf06070 */
[----:B------:R-:W-:Y:S05]  /*3360*/  @P0 BRA `(.L_x_91) ;  /* 0x0000000000a40947 */ /* 0x000fea0003800000 */
[----:B------:R-:W1:Y:S01]  /*3370*/  LDS.U8 R25, [R4] ;  /* 0x0000000004197984 */ /* 0x000e620000000000 */
[----:B------:R-:W-:Y:S01]  /*3380*/  VIADD R31, R9, UR10 ;  /* 0x0000000a091f7c36 */ /* 0x000fe20008000000 */
[----:B------:R-:W3:Y:S01]  /*3390*/  LDCU.64 UR14, c[0x0][0x388] ;  /* 0x00007100ff0e77ac */ /* 0x000ee20008000a00 */
[----:B--2---:R-:W-:Y:S01]  /*33a0*/  VIADD R24, R2, 0x229b600 ;  /* 0x0229b60002187836 */ /* 0x004fe20000000000 */
[----:B------:R-:W2:Y:S01]  /*33b0*/  LDS.U8 R34, [R4+UR6+0x100] ;  /* 0x0001000604227984 */ /* 0x000ea20008000000 */
[----:B------:R-:W-:Y:S02]  /*33c0*/  VIADD R29, R31, UR10 ;  /* 0x0000000a1f1d7c36 */ /* 0x000fe40008000000 */
[----:B----4-:R-:W-:Y:S01]  /*33d0*/  VIADD R26, R24, UR10 ;  /* 0x0000000a181a7c36 */ /* 0x010fe20008000000 */
[----:B------:R-:W4:Y:S01]  /*33e0*/  LDS.U8 R35, [R9] ;  /* 0x0000000009237984 */ /* 0x000f220000000000 */
[----:B------:R-:W-:-:S03]  /*33f0*/  VIADD R37, R29, UR10 ;  /* 0x0000000a1d257c36 */ /* 0x000fc60008000000 */
[----:B------:R-:W0:Y:S01]  /*3400*/  LDS.U8 R33, [R9+UR10] ;  /* 0x0000000a09217984 */ /* 0x000e220008000000 */
[----:B------:R-:W-:-:S03]  /*3410*/  VIADD R28, R37, UR10 ;  /* 0x0000000a251c7c36 */ /* 0x000fc60008000000 */
[----:B------:R-:W5:Y:S01]  /*3420*/  LDS.U8 R31, [R31+UR10] ;  /* 0x0000000a1f1f7984 */ /* 0x000f620008000000 */
[----:B------:R-:W-:-:S03]  /*3430*/  VIADD R32, R28, UR10 ;  /* 0x0000000a1c207c36 */ /* 0x000fc60008000000 */
[----:B------:R-:W5:Y:S01]  /*3440*/  LDS.U8 R29, [R29+UR10] ;  /* 0x0000000a1d1d7984 */ /* 0x000f620008000000 */
[----:B------:R-:W-:Y:S01]  /*3450*/  VIADD R30, R32, UR10 ;  /* 0x0000000a201e7c36 */ /* 0x000fe20008000000 */
[----:B---3--:R-:W-:Y:S02]  /*3460*/  IADD3 R22, P0, PT, R2, UR14, RZ ;  /* 0x0000000e02167c10 */ /* 0x008fe4000ff1e0ff */
[----:B------:R-:W3:Y:S02]  /*3470*/  LDS.U8 R37, [R37+UR10] ;  /* 0x0000000a25257984 */ /* 0x000ee40008000000 */
[----:B------:R-:W-:Y:S01]  /*3480*/  IADD3 R22, P1, PT, R22, 0x2000000, RZ ;  /* 0x0200000016167810 */ /* 0x000fe20007f3e0ff */
[----:B------:R-:W-:Y:S01]  /*3490*/  IMAD.X R23, RZ, RZ, UR15, P0 ;  /* 0x0000000fff177e24 */ /* 0x000fe200080e06ff */
[----:B------:R-:W3:Y:S01]  /*34a0*/  LDS.U8 R28, [R28+UR10] ;  /* 0x0000000a1c1c7984 */ /* 0x000ee20008000000 */
[----:B------:R-:W-:Y:S02]  /*34b0*/  IADD3 R26, P0, PT, R26, UR14, RZ ;  /* 0x0000000e1a1a7c10 */ /* 0x000fe4000ff1e0ff */
[----:B------:R-:W-:Y:S01]  /*34c0*/  IMAD.X R23, RZ, RZ, R23, P1 ;  /* 0x000000ffff177224 */ /* 0x000fe200008e0617 */
[----:B------:R-:W3:Y:S02]  /*34d0*/  LDS.U8 R32, [R32+UR10] ;  /* 0x0000000a20207984 */ /* 0x000ee40008000000 */
[----:B------:R-:W-:-:S02]  /*34e0*/  IMAD.X R27, RZ, RZ, UR15, P0 ;  /* 0x0000000fff1b7e24 */ /* 0x000fc400080e06ff */
[----:B------:R-:W3:Y:S04]  /*34f0*/  LDS.U8 R30, [R30+UR10] ;  /* 0x0000000a1e1e7984 */ /* 0x000ee80008000000 */
[----:B-1----:R1:W-:Y:S04]  /*3500*/  STG.E.U8 desc[UR8][R22.64+0x29b600], R25 ;  /* 0x29b6001916007986 */ /* 0x0023e8000c101108 */
[----:B--2---:R2:W-:Y:S01]  /*3510*/  STG.E.U8 desc[UR8][R26.64], R34 ;  /* 0x000000221a007986 */ /* 0x0045e2000c101108 */
[----:B-1----:R-:W-:-:S04]  /*3520*/  IMAD R22, R3, 0x2, R24 ;  /* 0x0000000203167824 */ /* 0x002fc800078e0218 */
[C---:B------:R-:W-:Y:S01]  /*3530*/  VIADD R24, R22.reuse, UR10 ;  /* 0x0000000a16187c36 */ /* 0x040fe20008000000 */
[----:B------:R-:W-:-:S04]  /*3540*/  IADD3 R22, P0, PT, R22, UR14, RZ ;  /* 0x0000000e16167c10 */ /* 0x000fc8000ff1e0ff */
[----:B------:R-:W-:Y:S01]  /*3550*/  IADD3 R24, P1, PT, R24, UR14, RZ ;  /* 0x0000000e18187c10 */ /* 0x000fe2000ff3e0ff */
[----:B------:R-:W-:-:S04]  /*3560*/  IMAD.X R23, RZ, RZ, UR15, P0 ;  /* 0x0000000fff177e24 */ /* 0x000fc800080e06ff */
[----:B------:R-:W-:Y:S01]  /*3570*/  IMAD.X R25, RZ, RZ, UR15, P1 ;  /* 0x0000000fff197e24 */ /* 0x000fe200088e06ff */
[----:B----4-:R2:W-:Y:S04]  /*3580*/  STG.E.U8 desc[UR8][R22.64], R35 ;  /* 0x0000002316007986 */ /* 0x0105e8000c101108 */
[----:B0-----:R2:W-:Y:S04]  /*3590*/  STG.E.U8 desc[UR8][R24.64], R33 ;  /* 0x0000002118007986 */ /* 0x0015e8000c101108 */
[----:B-----5:R2:W-:Y:S04]  /*35a0*/  STG.E.U8 desc[UR8][R20.64], R31 ;  /* 0x0000001f14007986 */ /* 0x0205e8000c101108 */
[----:B------:R2:W-:Y:S04]  /*35b0*/  STG.E.U8 desc[UR8][R18.64], R29 ;  /* 0x0000001d12007986 */ /* 0x0005e8000c101108 */
[----:B---3--:R2:W-:Y:S04]  /*35c0*/  STG.E.U8 desc[UR8][R16.64], R37 ;  /* 0x0000002510007986 */ /* 0x0085e8000c101108 */
[----:B------:R2:W-:Y:S04]  /*35d0*/  STG.E.U8 desc[UR8][R14.64], R28 ;  /* 0x0000001c0e007986 */ /* 0x0005e8000c101108 */
[----:B------:R2:W-:Y:S04]  /*35e0*/  STG.E.U8 desc[UR8][R12.64], R32 ;  /* 0x000000200c007986 */ /* 0x0005e8000c101108 */
[----:B------:R2:W-:Y:S02]  /*35f0*/  STG.E.U8 desc[UR8][R10.64], R30 ;  /* 0x0000001e0a007986 */ /* 0x0005e4000c101108 */
.L_x_91:
[----:B------:R-:W-:Y:S05]  /*3600*/  BSYNC.RECONVERGENT B0 ;  /* 0x0000000000007941 */ /* 0x000fea0003800200 */
.L_x_89:
[----:B------:R-:W1:Y:S01]  /*3610*/  LDCU UR11, c[0x0][0x384] ;  /* 0x00007080ff0b77ac */ /* 0x000e620008000800 */
[----:B------:R-:W-:Y:S02]  /*3620*/  VIADD R6, R6, UR7 ;  /* 0x0000000706067c36 */ /* 0x000fe40008000000 */
[----:B------:R-:W-:-:S03]  /*3630*/  VIADD R7, R7, UR12 ;  /* 0x0000000c07077c36 */ /* 0x000fc60008000000 */
[----:B-1----:R-:W-:-:S13]  /*3640*/  ISETP.GE.U32.AND P0, PT, R6, UR11, PT ;  /* 0x0000000b06007c0c */ /* 0x002fda000bf06070 */
[----:B------:R-:W-:Y:S05]  /*3650*/  @!P0 BRA `(.L_x_92) ;  /* 0xffffffcc00448947 */ /* 0x000fea000383ffff */
[----:B------:R-:W-:Y:S05]  /*3660*/  EXIT ;  /* 0x000000000000794d */ /* 0x000fea0003800000 */
.L_x_0:
[----:B------:R-:W-:Y:S01]  /*3670*/  BSSY B0, `(.L_x_93) ;  /* 0x0000009000007945 */ /* 0x000fe20003800000 */
[----:B------:R-:W-:Y:S01]  /*3680*/  CS2R R22, SRZ ;  /* 0x0000000000167805 */ /* 0x000fe2000001ff00 */
[----:B------:R-:W-:-:S07]  /*3690*/  IMAD.MOV.U32 R27, RZ, RZ, -0x1 ;  /* 0xffffffffff1b7424 */ /* 0x000fce00078e00ff */
[----:B0-----:R-:W-:Y:S05]  /*36a0*/  WARPSYNC.COLLECTIVE.ALL `(.L_x_94) ;  /* 0x0000000000147948 */ /* 0x001fea0003c00000 */
[----:B------:R-:W-:-:S04]  /*36b0*/  SHF.L.U32 R23, R23, 0x10, RZ ;  /* 0x0000001017177819 */ /* 0x000fc800000006ff */
[----:B------:R-:W-:-:S05]  /*36c0*/  LOP3.LUT R23, R23, 0xf, R22, 0xf8, !PT ;  /* 0x0000000f17177812 */ /* 0x000fca00078ef816 */
[----:B------:R1:W-:Y:S02]  /*36d0*/  BAR.SYNC.DEFER_BLOCKING R23, R23 ;  /* 0x000000170000731d */ /* 0x0003e40000010000 */
[----:B-1----:R-:W-:-:S04]  /*36e0*/  SHF.R.U32 R23, R23, 0x10, RZ ;  /* 0x0000001017177819 */ /* 0x002fc800000016ff */
[----:B0-----:R-:W-:Y:S05]  /*36f0*/  ENDCOLLECTIVE ;  /* 0x000000000000791b */ /* 0x001fea0003800000 */
.L_x_94:
[----:B------:R-:W-:Y:S05]  /*3700*/  BSYNC B0 ;  /* 0x0000000000007941 */ /* 0x000fea0003800000 */
.L_x_93:
[----:B------:R-:W-:Y:S05]  /*3710*/  BRA `(.L_x_95) ;  /* 0xffffffcc00487947 */ /* 0x000fea000383ffff */
.L_x_3:
[----:B------:R-:W-:Y:S01]  /*3720*/  BSSY B0, `(.L_x_96) ;  /* 0x0000009000007945 */ /* 0x000fe20003800000 */
[----:B--2---:R-:W-:Y:S01]  /*3730*/  CS2R R22, SRZ ;  /* 0x0000000000167805 */ /* 0x004fe2000001ff00 */
[----:B------:R-:W-:-:S07]  /*3740*/  IMAD.MOV.U32 R27, RZ, RZ, -0x1 ;  /* 0xffffffffff1b7424 */ /* 0x000fce00078e00ff */
[----:B0-----:R-:W-:Y:S05]  /*3750*/  WARPSYNC.COLLECTIVE.ALL `(.L_x_97) ;  /* 0x0000000000147948 */ /* 0x001fea0003c00000 */
[----:B------:R-:W-:-:S04]  /*3760*/  SHF.L.U32 R23, R23, 0x10, RZ ;  /* 0x0000001017177819 */ /* 0x000fc800000006ff */
[----:B------:R-:W-:-:S05]  /*3770*/  LOP3.LUT R23, R23, 0xf, R22, 0xf8, !PT ;  /* 0x0000000f17177812 */ /* 0x000fca00078ef816 */
[----:B------:R1:W-:Y:S02]  /*3780*/  BAR.SYNC.DEFER_BLOCKING R23, R23 ;  /* 0x000000170000731d */ /* 0x0003e40000010000 */
[----:B-1----:R-:W-:-:S04]  /*3790*/  SHF.R.U32 R23, R23, 0x10, RZ ;  /* 0x0000001017177819 */ /* 0x002fc800000016ff */
[----:B0-----:R-:W-:Y:S05]  /*37a0*/  ENDCOLLECTIVE ;  /* 0x000000000000791b */ /* 0x001fea0003800000 */
.L_x_97:
[----:B------:R-:W-:Y:S05]  /*37b0*/  BSYNC B0 ;  /* 0x0000000000007941 */ /* 0x000fea0003800000 */
.L_x_96:
[----:B------:R-:W-:Y:S05]  /*37c0*/  BRA `(.L_x_98) ;  /* 0xffffffcc00f87947 */ /* 0x000fea000383ffff */
.L_x_6:
[----:B------:R-:W-:Y:S01]  /*37d0*/  BSSY B1, `(.L_x_99) ;  /* 0x0000005000017945 */ /* 0x000fe20003800000 */
[----:B------:R-:W-:-:S07]  /*37e0*/  IMAD.MOV.U32 R27, RZ, RZ, -0x1 ;  /* 0xffffffffff1b7424 */ /* 0x000fce00078e00ff */
[----:B012---:R-:W-:Y:S05]  /*37f0*/  WARPSYNC.COLLECTIVE R27, `(.L_x_100) ;  /* 0x000000001b087348 */ /* 0x007fea0003c00000 */
[----:B------:R-:W-:Y:S01]  /*3800*/  NOP ;  /* 0x0000000000007918 */ /* 0x000fe20000000000 */
[----:B012---:R-:W-:Y:S05]  /*3810*/  ENDCOLLECTIVE ;  /* 0x000000000000791b */ /* 0x007fea0003800000 */
.L_x_100:
[----:B------:R-:W-:Y:S05]  /*3820*/  BSYNC B1 ;  /* 0x0000000000017941 */ /* 0x000fea0003800000 */
.L_x_99:
[----:B------:R-:W-:Y:S05]  /*3830*/  BRA `(.L_x_101) ;  /* 0xffffffd0000c7947 */ /* 0x000fea000383ffff */
.L_x_10:
[----:B------:R-:W-:Y:S01]  /*3840*/  BSSY B2, `(.L_x_102) ;  /* 0x0000008000027945 */ /* 0x000fe20003800000 */
[----:B------:R-:W-:Y:S02]  /*3850*/  IMAD.MOV.U32 R24, RZ, RZ, R8 ;  /* 0x000000ffff187224 */ /* 0x000fe400078e0008 */
[----:B------:R-:W-:Y:S02]  /*3860*/  IMAD.MOV.U32 R26, RZ, RZ, 0x1 ;  /* 0x00000001ff1a7424 */ /* 0x000fe400078e00ff */
[----:B------:R-:W-:Y:S02]  /*3870*/  IMAD.MOV.U32 R29, RZ, RZ, 0x1f ;  /* 0x0000001fff1d7424 */ /* 0x000fe400078e00ff */
[----:B------:R-:W-:-:S07]  /*3880*/  IMAD.MOV.U32 R27, RZ, RZ, -0x1 ;  /* 0xffffffffff1b7424 */ /* 0x000fce00078e00ff */
[----:B012---:R-:W-:Y:S05]  /*3890*/  WARPSYNC.COLLECTIVE R27, `(.L_x_103) ;  /* 0x000000001b087348 */ /* 0x007fea0003c00000 */
[----:B------:R3:W4:Y:S02]  /*38a0*/  SHFL.DOWN P1, R24, R24, R26, R29 ;  /* 0x0800001a18187389 */ /* 0x000724000002001d */
[----:B01234-:R-:W-:Y:S05]  /*38b0*/  ENDCOLLECTIVE ;  /* 0x000000000000791b */ /* 0x01ffea0003800000 */
.L_x_103:
[----:B------:R-:W-:Y:S05]  /*38c0*/  BSYNC B2 ;  /* 0x0000000000027941 */ /* 0x000fea0003800000 */
.L_x_102:
[----:B------:R-:W-:Y:S05]  /*38d0*/  BRA `(.L_x_11) ;  /* 0xffffffd000c87947 */ /* 0x000fea000383ffff */
.L_x_12:
[----:B------:R-:W-:Y:S01]  /*38e0*/  BSSY B2, `(.L_x_104) ;  /* 0x0000008000027945 */ /* 0x000fe20003800000 */
[----:B------:R-:W-:Y:S02]  /*38f0*/  IMAD.MOV.U32 R26, RZ, RZ, R27 ;  /* 0x000000ffff1a7224 */ /* 0x000fe400078e001b */
[----:B------:R-:W-:Y:S02]  /*3900*/  IMAD.MOV.U32 R24, RZ, RZ, R8 ;  /* 0x000000ffff187224 */ /* 0x000fe400078e0008 */
[----:B------:R-:W-:Y:S02]  /*3910*/  IMAD.MOV.U32 R29, RZ, RZ, 0x1f ;  /* 0x0000001fff1d7424 */ /* 0x000fe400078e00ff */
[----:B------:R-:W-:-:S07]  /*3920*/  IMAD.MOV.U32 R27, RZ, RZ, R25 ;  /* 0x000000ffff1b7224 */ /* 0x000fce00078e0019 */
[----:B012---:R-:W-:Y:S05]  /*3930*/  WARPSYNC.COLLECTIVE R27, `(.L_x_105) ;  /* 0x000000001b087348 */ /* 0x007fea0003c00000 */
[----:B------:R3:W4:Y:S02]  /*3940*/  SHFL.IDX P1, R24, R24, R26, R29 ;  /* 0x0000001a18187389 */ /* 0x000724000002001d */
[----:B01234-:R-:W-:Y:S05]  /*3950*/  ENDCOLLECTIVE ;  /* 0x000000000000791b */ /* 0x01ffea0003800000 */
.L_x_105:
[----:B------:R-:W-:Y:S05]  /*3960*/  BSYNC B2 ;  /* 0x0000000000027941 */ /* 0x000fea0003800000 */
.L_x_104:
[----:B------:R-:W-:Y:S05]  /*3970*/  BRA `(.L_x_11) ;  /* 0xffffffd000a07947 */ /* 0x000fea000383ffff */
.L_x_13:
[----:B------:R-:W-:Y:S01]  /*3980*/  BSSY B2, `(.L_x_106) ;  /* 0x0000005000027945 */ /* 0x000fe20003800000 */
[----:B---3--:R-:W-:-:S07]  /*3990*/  IMAD.MOV.U32 R27, RZ, RZ, R25 ;  /* 0x000000ffff1b7224 */ /* 0x008fce00078e0019 */
[----:B012-45:R-:W-:Y:S05]  /*39a0*/  WARPSYNC.COLLECTIVE R27, `(.L_x_107) ;  /* 0x000000001b087348 */ /* 0x037fea0003c00000 */
[----:B------:R-:W-:Y:S01]  /*39b0*/  NOP ;  /* 0x0000000000007918 */ /* 0x000fe20000000000 */
[----:B012-45:R-:W-:Y:S05]  /*39c0*/  ENDCOLLECTIVE ;  /* 0x000000000000791b */ /* 0x037fea0003800000 */
.L_x_107:
[----:B------:R-:W-:Y:S05]  /*39d0*/  BSYNC B2 ;  /* 0x0000000000027941 */ /* 0x000fea0003800000 */
.L_x_106:
[----:B------:R-:W-:Y:S05]  /*39e0*/  BRA `(.L_x_8) ;  /* 0xffffffd000907947 */ /* 0x000fea000383ffff */
.L_x_14:
[----:B------:R-:W-:Y:S01]  /*39f0*/  BSSY B1, `(.L_x_108) ;  /* 0x0000005000017945 */ /* 0x000fe20003800000 */
[----:B---3--:R-:W-:-:S07]  /*3a00*/  IMAD.MOV.U32 R27, RZ, RZ, -0x1 ;  /* 0xffffffffff1b7424 */ /* 0x008fce00078e00ff */
[----:B012-45:R-:W-:Y:S05]  /*3a10*/  WARPSYNC.COLLECTIVE R27, `(.L_x_109) ;  /* 0x000000001b087348 */ /* 0x037fea0003c00000 */
[----:B------:R-:W-:Y:S01]  /*3a20*/  NOP ;  /* 0x0000000000007918 */ /* 0x000fe20000000000 */
[----:B012-45:R-:W-:Y:S05]  /*3a30*/  ENDCOLLECTIVE ;  /* 0x000000000000791b */ /* 0x037fea0003800000 */
.L_x_109:
[----:B------:R-:W-:Y:S05]  /*3a40*/  BSYNC B1 ;  /* 0x0000000000017941 */ /* 0x000fea0003800000 */
.L_x_108:
[----:B------:R-:W-:Y:S05]  /*3a50*/  BRA `(.L_x_110) ;  /* 0xffffffd000887947 */ /* 0x000fea000383ffff */
.L_x_18:
[----:B------:R-:W-:Y:S01]  /*3a60*/  BSSY B2, `(.L_x_111) ;  /* 0x0000006000027945 */ /* 0x000fe20003800000 */
[----:B------:R-:W-:Y:S02]  /*3a70*/  IMAD.MOV.U32 R29, RZ, RZ, 0x1f ;  /* 0x0000001fff1d7424 */ /* 0x000fe400078e00ff */
[----:B------:R-:W-:-:S07]  /*3a80*/  IMAD.MOV.U32 R27, RZ, RZ, R25 ;  /* 0x000000ffff1b7224 */ /* 0x000fce00078e0019 */
[----:B012--5:R-:W-:Y:S05]  /*3a90*/  WARPSYNC.COLLECTIVE R27, `(.L_x_112) ;  /* 0x000000001b087348 */ /* 0x027fea0003c00000 */
[----:B0-----:R0:W3:Y:S02]  /*3aa0*/  SHFL.IDX P1, R24, R24, R26, R29 ;  /* 0x0000001a18187389 */ /* 0x0010e4000002001d */
[----:B0123-5:R-:W-:Y:S05]  /*3ab0*/  ENDCOLLECTIVE ;  /* 0x000000000000791b */ /* 0x02ffea0003800000 */
.L_x_112:
[----:B------:R-:W-:Y:S05]  /*3ac0*/  BSYNC B2 ;  /* 0x0000000000027941 */ /* 0x000fea0003800000 */
.L_x_111:
[----:B------:R-:W-:Y:S05]  /*3ad0*/  BRA `(.L_x_19) ;  /* 0xffffffd400407947 */ /* 0x000fea000383ffff */
.L_x_20:
[----:B------:R-:W-:Y:S01]  /*3ae0*/  BSSY B2, `(.L_x_113) ;  /* 0x0000007000027945 */ /* 0x000fe20003800000 */
[----:B------:R-:W-:Y:S02]  /*3af0*/  IMAD.MOV.U32 R26, RZ, RZ, 0x1 ;  /* 0x00000001ff1a7424 */ /* 0x000fe400078e00ff */
[----:B------:R-:W-:Y:S02]  /*3b00*/  IMAD.MOV.U32 R29, RZ, RZ, 0x1f ;  /* 0x0000001fff1d7424 */ /* 0x000fe400078e00ff */
[----:B------:R-:W-:-:S07]  /*3b10*/  IMAD.MOV.U32 R27, RZ, RZ, -0x1 ;  /* 0xffffffffff1b7424 */ /* 0x000fce00078e00ff */
[----:B012--5:R-:W-:Y:S05]  /*3b20*/  WARPSYNC.COLLECTIVE R27, `(.L_x_114) ;  /* 0x000000001b087348 */ /* 0x027fea0003c00000 */
[----:B0-----:R0:W3:Y:S02]  /*3b30*/  SHFL.DOWN P1, R24, R24, R26, R29 ;  /* 0x0800001a18187389 */ /* 0x0010e4000002001d */
[----:B0123-5:R-:W-:Y:S05]  /*3b40*/  ENDCOLLECTIVE ;  /* 0x000000000000791b */ /* 0x02ffea0003800000 */
.L_x_114:
[----:B------:R-:W-:Y:S05]  /*3b50*/  BSYNC B2 ;  /* 0x0000000000027941 */ /* 0x000fea0003800000 */
.L_x_113:
[----:B------:R-:W-:Y:S05]  /*3b60*/  BRA `(.L_x_19) ;  /* 0xffffffd4001c7947 */ /* 0x000fea000383ffff */
.L_x_21:
[----:B------:R-:W-:Y:S01]  /*3b70*/  BSSY B2, `(.L_x_115) ;  /* 0x0000005000027945 */ /* 0x000fe20003800000 */
[----:B------:R-:W-:-:S07]  /*3b80*/  IMAD.MOV.U32 R27, RZ, RZ, R25 ;  /* 0x000000ffff1b7224 */ /* 0x000fce00078e0019 */
[----:B012345:R-:W-:Y:S05]  /*3b90*/  WARPSYNC.COLLECTIVE R27, `(.L_x_116) ;  /* 0x000000001b087348 */ /* 0x03ffea0003c00000 */
[----:B------:R-:W-:Y:S01]  /*3ba0*/  NOP ;  /* 0x0000000000007918 */ /* 0x000fe20000000000 */
[----:B012345:R-:W-:Y:S05]  /*3bb0*/  ENDCOLLECTIVE ;  /* 0x000000000000791b */ /* 0x03ffea0003800000 */
.L_x_116:
[----:B------:R-:W-:Y:S05]  /*3bc0*/  BSYNC B2 ;  /* 0x0000000000027941 */ /* 0x000fea0003800000 */
.L_x_115:
[----:B------:R-:W-:Y:S05]  /*3bd0*/  BRA `(.L_x_16) ;  /* 0xffffffd4000c7947 */ /* 0x000fea000383ffff */
.L_x_22:
[----:B------:R-:W-:Y:S01]  /*3be0*/  BSSY B1, `(.L_x_117) ;  /* 0x0000005000017945 */ /* 0x000fe20003800000 */
[----:B------:R-:W-:-:S07]  /*3bf0*/  IMAD.MOV.U32 R27, RZ, RZ, -0x1 ;  /* 0xffffffffff1b7424 */ /* 0x000fce00078e00ff */
[----:B012345:R-:W-:Y:S05]  /*3c00*/  WARPSYNC.COLLECTIVE R27, `(.L_x_118) ;  /* 0x000000001b087348 */ /* 0x03ffea0003c00000 */
[----:B------:R-:W-:Y:S01]  /*3c10*/  NOP ;  /* 0x0000000000007918 */ /* 0x000fe20000000000 */
[----:B012345:R-:W-:Y:S05]  /*3c20*/  ENDCOLLECTIVE ;  /* 0x000000000000791b */ /* 0x03ffea0003800000 */
.L_x_118:
[----:B------:R-:W-:Y:S05]  /*3c30*/  BSYNC B1 ;  /* 0x0000000000017941 */ /* 0x000fea0003800000 */
.L_x_117:
[----:B------:R-:W-:Y:S05]  /*3c40*/  BRA `(.L_x_119) ;  /* 0xffffffd400047947 */ /* 0x000fea000383ffff */
.L_x_26:
[----:B------:R-:W-:Y:S01]  /*3c50*/  BSSY B2, `(.L_x_120) ;  /* 0x0000006000027945 */ /* 0x000fe20003800000 */
[----:B------:R-:W-:Y:S02]  /*3c60*/  IMAD.MOV.U32 R29, RZ, RZ, 0x1f ;  /* 0x0000001fff1d7424 */ /* 0x000fe400078e00ff */
[----:B------:R-:W-:-:S07]  /*3c70*/  IMAD.MOV.U32 R27, RZ, RZ, R25 ;  /* 0x000000ffff1b7224 */ /* 0x000fce00078e0019 */
[----:B012--5:R-:W-:Y:S05]  /*3c80*/  WARPSYNC.COLLECTIVE R27, `(.L_x_121) ;  /* 0x000000001b087348 */ /* 0x027fea0003c00000 */
[----:B0-----:R0:W3:Y:S02]  /*3c90*/  SHFL.IDX P1, R24, R24, R26, R29 ;  /* 0x0000001a18187389 */ /* 0x0010e4000002001d */
[----:B0123-5:R-:W-:Y:S05]  /*3ca0*/  ENDCOLLECTIVE ;  /* 0x000000000000791b */ /* 0x02ffea0003800000 */
.L_x_121:
[----:B------:R-:W-:Y:S05]  /*3cb0*/  BSYNC B2 ;  /* 0x0000000000027941 */ /* 0x000fea0003800000 */
.L_x_120:
[----:B------:R-:W-:Y:S05]  /*3cc0*/  BRA `(.L_x_27) ;  /* 0xffffffd400bc7947 */ /* 0x000fea000383ffff */
.L_x_28:
[----:B------:R-:W-:Y:S01]  /*3cd0*/  BSSY B2, `(.L_x_122) ;  /* 0x0000007000027945 */ /* 0x000fe20003800000 */
[----:B------:R-:W-:Y:S02]  /*3ce0*/  IMAD.MOV.U32 R26, RZ, RZ, 0x1 ;  /* 0x00000001ff1a7424 */ /* 0x000fe400078e00ff */
[----:B------:R-:W-:Y:S02]  /*3cf0*/  IMAD.MOV.U32 R29, RZ, RZ, 0x1f ;  /* 0x0000001fff1d7424 */ /* 0x000fe400078e00ff */
[----:B------:R-:W-:-:S07]  /*3d00*/  IMAD.MOV.U32 R27, RZ, RZ, -0x1 ;  /* 0xffffffffff1b7424 */ /* 0x000fce00078e00ff */
[----:B012--5:R-:W-:Y:S05]  /*3d10*/  WARPSYNC.COLLECTIVE R27, `(.L_x_123) ;  /* 0x000000001b087348 */ /* 0x027fea0003c00000 */
[----:B0-----:R0:W3:Y:S02]  /*3d20*/  SHFL.DOWN P1, R24, R24, R26, R29 ;  /* 0x0800001a18187389 */ /* 0x0010e4000002001d */
[----:B0123-5:R-:W-:Y:S05]  /*3d30*/  ENDCOLLECTIVE ;  /* 0x000000000000791b */ /* 0x02ffea0003800000 */
.L_x_123:
[----:B------:R-:W-:Y:S05]  /*3d40*/  BSYNC B2 ;  /* 0x0000000000027941 */ /* 0x000fea0003800000 */
.L_x_122:
[----:B------:R-:W-:Y:S05]  /*3d50*/  BRA `(.L_x_27) ;  /* 0xffffffd400987947 */ /* 0x000fea000383ffff */
.L_x_29:
[----:B------:R-:W-:Y:S01]  /*3d60*/  BSSY B2, `(.L_x_124) ;  /* 0x0000005000027945 */ /* 0x000fe20003800000 */
[----:B------:R-:W-:-:S07]  /*3d70*/  IMAD.MOV.U32 R27, RZ, RZ, R25 ;  /* 0x000000ffff1b7224 */ /* 0x000fce00078e0019 */
[----:B012345:R-:W-:Y:S05]  /*3d80*/  WARPSYNC.COLLECTIVE R27, `(.L_x_125) ;  /* 0x000000001b087348 */ /* 0x03ffea0003c00000 */
[----:B------:R-:W-:Y:S01]  /*3d90*/  NOP ;  /* 0x0000000000007918 */ /* 0x000fe20000000000 */
[----:B012345:R-:W-:Y:S05]  /*3da0*/  ENDCOLLECTIVE ;  /* 0x000000000000791b */ /* 0x03ffea0003800000 */
.L_x_125:
[----:B------:R-:W-:Y:S05]  /*3db0*/  BSYNC B2 ;  /* 0x0000000000027941 */ /* 0x000fea0003800000 */
.L_x_124:
[----:B------:R-:W-:Y:S05]  /*3dc0*/  BRA `(.L_x_24) ;  /* 0xffffffd400887947 */ /* 0x000fea000383ffff */
.L_x_30:
[----:B------:R-:W-:Y:S01]  /*3dd0*/  BSSY B1, `(.L_x_126) ;  /* 0x0000005000017945 */ /* 0x000fe20003800000 */
[----:B------:R-:W-:-:S07]  /*3de0*/  IMAD.MOV.U32 R27, RZ, RZ, -0x1 ;  /* 0xffffffffff1b7424 */ /* 0x000fce00078e00ff */
[----:B012345:R-:W-:Y:S05]  /*3df0*/  WARPSYNC.COLLECTIVE R27, `(.L_x_127) ;  /* 0x000000001b087348 */ /* 0x03ffea0003c00000 */
[----:B------:R-:W-:Y:S01]  /*3e00*/  NOP ;  /* 0x0000000000007918 */ /* 0x000fe20000000000 */
[----:B012345:R-:W-:Y:S05]  /*3e10*/  ENDCOLLECTIVE ;  /* 0x000000000000791b */ /* 0x03ffea0003800000 */
.L_x_127:
[----:B------:R-:W-:Y:S05]  /*3e20*/  BSYNC B1 ;  /* 0x0000000000017941 */ /* 0x000fea0003800000 */
.L_x_126:
[----:B------:R-:W-:Y:S05]  /*3e30*/  BRA `(.L_x_128) ;  /* 0xffffffd400807947 */ /* 0x000fea000383ffff */
.L_x_34:
[----:B------:R-:W-:Y:S01]  /*3e40*/  BSSY B2, `(.L_x_129) ;  /* 0x0000006000027945 */ /* 0x000fe20003800000 */
[----:B------:R-:W-:Y:S02]  /*3e50*/  IMAD.MOV.U32 R29, RZ, RZ, 0x1f ;  /* 0x0000001fff1d7424 */ /* 0x000fe400078e00ff */
[----:B------:R-:W-:-:S07]  /*3e60*/  IMAD.MOV.U32 R27, RZ, RZ, R25 ;  /* 0x000000ffff1b7224 */ /* 0x000fce00078e0019 */
[----:B012--5:R-:W-:Y:S05]  /*3e70*/  WARPSYNC.COLLECTIVE R27, `(.L_x_130) ;  /* 0x000000001b087348 */ /* 0x027fea0003c00000 */
[----:B0-----:R0:W3:Y:S02]  /*3e80*/  SHFL.IDX P1, R24, R24, R26, R29 ;  /* 0x0000001a18187389 */ /* 0x0010e4000002001d */
[----:B0123-5:R-:W-:Y:S05]  /*3e90*/  ENDCOLLECTIVE ;  /* 0x000000000000791b */ /* 0x02ffea0003800000 */
.L_x_130:
[----:B------:R-:W-:Y:S05]  /*3ea0*/  BSYNC B2 ;  /* 0x0000000000027941 */ /* 0x000fea0003800000 */
.L_x_129:
[----:B------:R-:W-:Y:S05]  /*3eb0*/  BRA `(.L_x_35) ;  /* 0xffffffd800387947 */ /* 0x000fea000383ffff */
.L_x_36:
[----:B------:R-:W-:Y:S01]  /*3ec0*/  BSSY B2, `(.L_x_131) ;  /* 0x0000007000027945 */ /* 0x000fe20003800000 */
[----:B---3--:R-:W-:Y:S02]  /*3ed0*/  IMAD.MOV.U32 R26, RZ, RZ, 0x1 ;  /* 0x00000001ff1a7424 */ /* 0x008fe400078e00ff */
[----:B------:R-:W-:Y:S02]  /*3ee0*/  IMAD.MOV.U32 R29, RZ, RZ, 0x1f ;  /* 0x0000001fff1d7424 */ /* 0x000fe400078e00ff */
[----:B------:R-:W-:-:S07]  /*3ef0*/  IMAD.MOV.U32 R27, RZ, RZ, -0x1 ;  /* 0xffffffffff1b7424 */ /* 0x000fce00078e00ff */
[----:B012--5:R-:W-:Y:S05]  /*3f00*/  WARPSYNC.COLLECTIVE R27, `(.L_x_132) ;  /* 0x000000001b087348 */ /* 0x027fea0003c00000 */
[----:B0-----:R0:W3:Y:S02]  /*3f10*/  SHFL.DOWN P1, R24, R24, R26, R29 ;  /* 0x0800001a18187389 */ /* 0x0010e4000002001d */
[----:B0123-5:R-:W-:Y:S05]  /*3f20*/  ENDCOLLECTIVE ;  /* 0x000000000000791b */ /* 0x02ffea0003800000 */
.L_x_132:
[----:B------:R-:W-:Y:S05]  /*3f30*/  BSYNC B2 ;  /* 0x0000000000027941 */ /* 0x000fea0003800000 */
.L_x_131:
[----:B------:R-:W-:Y:S05]  /*3f40*/  BRA `(.L_x_35) ;  /* 0xffffffd800147947 */ /* 0x000fea000383ffff */
.L_x_37:
[----:B------:R-:W-:Y:S01]  /*3f50*/  BSSY B2, `(.L_x_133) ;  /* 0x0000005000027945 */ /* 0x000fe20003800000 */
[----:B------:R-:W-:-:S07]  /*3f60*/  IMAD.MOV.U32 R27, RZ, RZ, R25 ;  /* 0x000000ffff1b7224 */ /* 0x000fce00078e0019 */
[----:B012345:R-:W-:Y:S05]  /*3f70*/  WARPSYNC.COLLECTIVE R27, `(.L_x_134) ;  /* 0x000000001b087348 */ /* 0x03ffea0003c00000 */
[----:B------:R-:W-:Y:S01]  /*3f80*/  NOP ;  /* 0x0000000000007918 */ /* 0x000fe20000000000 */
[----:B012345:R-:W-:Y:S05]  /*3f90*/  ENDCOLLECTIVE ;  /* 0x000000000000791b */ /* 0x03ffea0003800000 */
.L_x_134:
[----:B------:R-:W-:Y:S05]  /*3fa0*/  BSYNC B2 ;  /* 0x0000000000027941 */ /* 0x000fea0003800000 */
.L_x_133:
[----:B------:R-:W-:Y:S05]  /*3fb0*/  BRA `(.L_x_32) ;  /* 0xffffffd800047947 */ /* 0x000fea000383ffff */
.L_x_38:
[----:B------:R-:W-:Y:S01]  /*3fc0*/  BSSY B1, `(.L_x_135) ;  /* 0x0000005000017945 */ /* 0x000fe20003800000 */
[----:B------:R-:W-:-:S07]  /*3fd0*/  IMAD.MOV.U32 R27, RZ, RZ, -0x1 ;  /* 0xffffffffff1b7424 */ /* 0x000fce00078e00ff */
[----:B012345:R-:W-:Y:S05]  /*3fe0*/  WARPSYNC.COLLECTIVE R27, `(.L_x_136) ;  /* 0x000000001b087348 */ /* 0x03ffea0003c00000 */
[----:B------:R-:W-:Y:S01]  /*3ff0*/  NOP ;  /* 0x0000000000007918 */ /* 0x000fe20000000000 */
[----:B012345:R-:W-:Y:S05]  /*4000*/  ENDCOLLECTIVE ;  /* 0x000000000000791b */ /* 0x03ffea0003800000 */
.L_x_136:
[----:B------:R-:W-:Y:S05]  /*4010*/  BSYNC B1 ;  /* 0x0000000000017941 */ /* 0x000fea0003800000 */
.L_x_135:
[----:B------:R-:W-:Y:S05]  /*4020*/  BRA `(.L_x_137) ;  /* 0xffffffd400fc7947 */ /* 0x000fea000383ffff */
.L_x_42:
[----:B------:R-:W-:Y:S01]  /*4030*/  BSSY B2, `(.L_x_138) ;  /* 0x0000006000027945 */ /* 0x000fe20003800000 */
[----:B------:R-:W-:Y:S02]  /*4040*/  IMAD.MOV.U32 R29, RZ, RZ, 0x1f ;  /* 0x0000001fff1d7424 */ /* 0x000fe400078e00ff */
[----:B------:R-:W-:-:S07]  /*4050*/  IMAD.MOV.U32 R27, RZ, RZ, R25 ;  /* 0x000000ffff1b7224 */ /* 0x000fce00078e0019 */
[----:B012--5:R-:W-:Y:S05]  /*4060*/  WARPSYNC.COLLECTIVE R27, `(.L_x_139) ;  /* 0x000000001b087348 */ /* 0x027fea0003c00000 */
[----:B0-----:R0:W3:Y:S02]  /*4070*/  SHFL.IDX P1, R24, R24, R26, R29 ;  /* 0x0000001a18187389 */ /* 0x0010e4000002001d */
[----:B0123-5:R-:W-:Y:S05]  /*4080*/  ENDCOLLECTIVE ;  /* 0x000000000000791b */ /* 0x02ffea0003800000 */
.L_x_139:
[----:B------:R-:W-:Y:S05]  /*4090*/  BSYNC B2 ;  /* 0x0000000000027941 */ /* 0x000fea0003800000 */
.L_x_138:
[----:B------:R-:W-:Y:S05]  /*40a0*/  BRA `(.L_x_43) ;  /* 0xffffffd800b47947 */ /* 0x000fea000383ffff */
.L_x_44:
[----:B------:R-:W-:Y:S01]  /*40b0*/  BSSY B2, `(.L_x_140) ;  /* 0x0000007000027945 */ /* 0x000fe20003800000 */
[----:B---34-:R-:W-:Y:S02]  /*40c0*/  IMAD.MOV.U32 R26, RZ, RZ, 0x1 ;  /* 0x00000001ff1a7424 */ /* 0x018fe400078e00ff */
[----:B------:R-:W-:Y:S02]  /*40d0*/  IMAD.MOV.U32 R29, RZ, RZ, 0x1f ;  /* 0x0000001fff1d7424 */ /* 0x000fe400078e00ff */
[----:B------:R-:W-:-:S07]  /*40e0*/  IMAD.MOV.U32 R27, RZ, RZ, -0x1 ;  /* 0xffffffffff1b7424 */ /* 0x000fce00078e00ff */
[----:B012--5:R-:W-:Y:S05]  /*40f0*/  WARPSYNC.COLLECTIVE R27, `(.L_x_141) ;  /* 0x000000001b087348 */ /* 0x027fea0003c00000 */
[----:B0-----:R0:W3:Y:S02]  /*4100*/  SHFL.DOWN P1, R24, R24, R26, R29 ;  /* 0x0800001a18187389 */ /* 0x0010e4000002001d */
[----:B0123-5:R-:W-:Y:S05]  /*4110*/  ENDCOLLECTIVE ;  /* 0x000000000000791b */ /* 0x02ffea0003800000 */
.L_x_141:
[----:B------:R-:W-:Y:S05]  /*4120*/  BSYNC B2 ;  /* 0x0000000000027941 */ /* 0x000fea0003800000 */
.L_x_140:
[----:B------:R-:W-:Y:S05]  /*4130*/  BRA `(.L_x_43) ;  /* 0xffffffd800907947 */ /* 0x000fea000383ffff */
.L_x_45:
[----:B------:R-:W-:Y:S01]  /*4140*/  BSSY B2, `(.L_x_142) ;  /* 0x0000005000027945 */ /* 0x000fe20003800000 */
[----:B------:R-:W-:-:S07]  /*4150*/  IMAD.MOV.U32 R27, RZ, RZ, R25 ;  /* 0x000000ffff1b7224 */ /* 0x000fce00078e0019 */
[----:B012345:R-:W-:Y:S05]  /*4160*/  WARPSYNC.COLLECTIVE R27, `(.L_x_143) ;  /* 0x000000001b087348 */ /* 0x03ffea0003c00000 */
[----:B------:R-:W-:Y:S01]  /*4170*/  NOP ;  /* 0x0000000000007918 */ /* 0x000fe20000000000 */
[----:B012345:R-:W-:Y:S05]  /*4180*/  ENDCOLLECTIVE ;  /* 0x000000000000791b */ /* 0x03ffea0003800000 */
.L_x_143:
[----:B------:R-:W-:Y:S05]  /*4190*/  BSYNC B2 ;  /* 0x0000000000027941 */ /* 0x000fea0003800000 */
.L_x_142:
[----:B------:R-:W-:Y:S05]  /*41a0*/  BRA `(.L_x_40) ;  /* 0xffffffd800807947 */ /* 0x000fea000383ffff */
.L_x_46:
[----:B------:R-:W-:Y:S01]  /*41b0*/  BSSY B1, `(.L_x_144) ;  /* 0x0000005000017945 */ /* 0x000fe20003800000 */
[----:B------:R-:W-:-:S07]  /*41c0*/  IMAD.MOV.U32 R27, RZ, RZ, -0x1 ;  /* 0xffffffffff1b7424 */ /* 0x000fce00078e00ff */
[----:B012345:R-:W-:Y:S05]  /*41d0*/  WARPSYNC.COLLECTIVE R27, `(.L_x_145) ;  /* 0x000000001b087348 */ /* 0x03ffea0003c00000 */
[----:B------:R-:W-:Y:S01]  /*41e0*/  NOP ;  /* 0x0000000000007918 */ /* 0x000fe20000000000 */
[----:B012345:R-:W-:Y:S05]  /*41f0*/  ENDCOLLECTIVE ;  /* 0x000000000000791b */ /* 0x03ffea0003800000 */
.L_x_145:
[----:B------:R-:W-:Y:S05]  /*4200*/  BSYNC B1 ;  /* 0x0000000000017941 */ /* 0x000fea0003800000 */
.L_x_144:
[----:B------:R-:W-:Y:S05]  /*4210*/  BRA `(.L_x_146) ;  /* 0xffffffd800787947 */ /* 0x000fea000383ffff */
.L_x_50:
[----:B------:R-:W-:Y:S01]  /*4220*/  BSSY B2, `(.L_x_147) ;  /* 0x0000006000027945 */ /* 0x000fe20003800000 */
[----:B------:R-:W-:Y:S02]  /*4230*/  IMAD.MOV.U32 R29, RZ, RZ, 0x1f ;  /* 0x0000001fff1d7424 */ /* 0x000fe400078e00ff */
[----:B------:R-:W-:-:S07]  /*4240*/  IMAD.MOV.U32 R27, RZ, RZ, R25 ;  /* 0x000000ffff1b7224 */ /* 0x000fce00078e0019 */
[----:B012--5:R-:W-:Y:S05]  /*4250*/  WARPSYNC.COLLECTIVE R27, `(.L_x_148) ;  /* 0x000000001b087348 */ /* 0x027fea0003c00000 */
[----:B0-----:R0:W3:Y:S02]  /*4260*/  SHFL.IDX P1, R24, R24, R26, R29 ;  /* 0x0000001a18187389 */ /* 0x0010e4000002001d */
[----:B0123-5:R-:W-:Y:S05]  /*4270*/  ENDCOLLECTIVE ;  /* 0x000000000000791b */ /* 0x02ffea0003800000 */
.L_x_148:
[----:B------:R-:W-:Y:S05]  /*4280*/  BSYNC B2 ;  /* 0x0000000000027941 */ /* 0x000fea0003800000 */
.L_x_147:
[----:B------:R-:W-:Y:S05]  /*4290*/  BRA `(.L_x_51) ;  /* 0xffffffdc00307947 */ /* 0x000fea000383ffff */
.L_x_52:
[----:B------:R-:W-:Y:S01]  /*42a0*/  BSSY B2, `(.L_x_149) ;  /* 0x0000007000027945 */ /* 0x000fe20003800000 */
[----:B----4-:R-:W-:Y:S02]  /*42b0*/  IMAD.MOV.U32 R26, RZ, RZ, 0x1 ;  /* 0x00000001ff1a7424 */ /* 0x010fe400078e00ff */
[----:B------:R-:W-:Y:S02]  /*42c0*/  IMAD.MOV.U32 R29, RZ, RZ, 0x1f ;  /* 0x0000001fff1d7424 */ /* 0x000fe400078e00ff */
[----:B------:R-:W-:-:S07]  /*42d0*/  IMAD.MOV.U32 R27, RZ, RZ, -0x1 ;  /* 0xffffffffff1b7424 */ /* 0x000fce00078e00ff */
[----:B012--5:R-:W-:Y:S05]  /*42e0*/  WARPSYNC.COLLECTIVE R27, `(.L_x_150) ;  /* 0x000000001b087348 */ /* 0x027fea0003c00000 */
[----:B0-----:R0:W3:Y:S02]  /*42f0*/  SHFL.DOWN P1, R24, R24, R26, R29 ;  /* 0x0800001a18187389 */ /* 0x0010e4000002001d */
[----:B0123-5:R-:W-:Y:S05]  /*4300*/  ENDCOLLECTIVE ;  /* 0x000000000000791b */ /* 0x02ffea0003800000 */
.L_x_150:
[----:B------:R-:W-:Y:S05]  /*4310*/  BSYNC B2 ;  /* 0x0000000000027941 */ /* 0x000fea0003800000 */
.L_x_149:
[----:B------:R-:W-:Y:S05]  /*4320*/  BRA `(.L_x_51) ;  /* 0xffffffdc000c7947 */ /* 0x000fea000383ffff */
.L_x_53:
[----:B------:R-:W-:Y:S01]  /*4330*/  BSSY B2, `(.L_x_151) ;  /* 0x0000005000027945 */ /* 0x000fe20003800000 */
[----:B------:R-:W-:-:S07]  /*4340*/  IMAD.MOV.U32 R27, RZ, RZ, R25 ;  /* 0x000000ffff1b7224 */ /* 0x000fce00078e0019 */
[----:B012345:R-:W-:Y:S05]  /*4350*/  WARPSYNC.COLLECTIVE R27, `(.L_x_152) ;  /* 0x000000001b087348 */ /* 0x03ffea0003c00000 */
[----:B------:R-:W-:Y:S01]  /*4360*/  NOP ;  /* 0x0000000000007918 */ /* 0x000fe20000000000 */
[----:B012345:R-:W-:Y:S05]  /*4370*/  ENDCOLLECTIVE ;  /* 0x000000000000791b */ /* 0x03ffea0003800000 */
.L_x_152:
[----:B------:R-:W-:Y:S05]  /*4380*/  BSYNC B2 ;  /* 0x0000000000027941 */ /* 0x000fea0003800000 */
.L_x_151:
[----:B------:R-:W-:Y:S05]  /*4390*/  BRA `(.L_x_48) ;  /* 0xffffffd800fc7947 */ /* 0x000fea000383ffff */
.L_x_54:
[----:B------:R-:W-:Y:S01]  /*43a0*/  BSSY B1, `(.L_x_153) ;  /* 0x0000005000017945 */ /* 0x000fe20003800000 */
[----:B------:R-:W-:-:S07]  /*43b0*/  IMAD.MOV.U32 R27, RZ, RZ, -0x1 ;  /* 0xffffffffff1b7424 */ /* 0x000fce00078e00ff */
[----:B012345:R-:W-:Y:S05]  /*43c0*/  WARPSYNC.COLLECTIVE R27, `(.L_x_154) ;  /* 0x000000001b087348 */ /* 0x03ffea0003c00000 */
[----:B------:R-:W-:Y:S01]  /*43d0*/  NOP ;  /* 0x0000000000007918 */ /* 0x000fe20000000000 */
[----:B012345:R-:W-:Y:S05]  /*43e0*/  ENDCOLLECTIVE ;  /* 0x000000000000791b */ /* 0x03ffea0003800000 */
.L_x_154:
[----:B------:R-:W-:Y:S05]  /*43f0*/  BSYNC B1 ;  /* 0x0000000000017941 */ /* 0x000fea0003800000 */
.L_x_153:
[----:B------:R-:W-:Y:S05]  /*4400*/  BRA `(.L_x_155) ;  /* 0xffffffd800f47947 */ /* 0x000fea000383ffff */
.L_x_58:
[----:B------:R-:W-:Y:S01]  /*4410*/  BSSY B2, `(.L_x_156) ;  /* 0x0000006000027945 */ /* 0x000fe20003800000 */
[----:B------:R-:W-:Y:S02]  /*4420*/  IMAD.MOV.U32 R29, RZ, RZ, 0x1f ;  /* 0x0000001fff1d7424 */ /* 0x000fe400078e00ff */
[----:B------:R-:W-:-:S07]  /*4430*/  IMAD.MOV.U32 R27, RZ, RZ, R25 ;  /* 0x000000ffff1b7224 */ /* 0x000fce00078e0019 */
[----:B012--5:R-:W-:Y:S05]  /*4440*/  WARPSYNC.COLLECTIVE R27, `(.L_x_157) ;  /* 0x000000001b087348 */ /* 0x027fea0003c00000 */
[----:B0-----:R0:W3:Y:S02]  /*4450*/  SHFL.IDX P1, R24, R24, R26, R29 ;  /* 0x0000001a18187389 */ /* 0x0010e4000002001d */
[----:B0123-5:R-:W-:Y:S05]  /*4460*/  ENDCOLLECTIVE ;  /* 0x000000000000791b */ /* 0x02ffea0003800000 */
.L_x_157:
[----:B------:R-:W-:Y:S05]  /*4470*/  BSYNC B2 ;  /* 0x0000000000027941 */ /* 0x000fea0003800000 */
.L_x_156:
[----:B------:R-:W-:Y:S05]  /*4480*/  BRA `(.L_x_59) ;  /* 0xffffffdc00ac7947 */ /* 0x000fea000383ffff */
.L_x_60:
[----:B------:R-:W-:Y:S01]  /*4490*/  BSSY B2, `(.L_x_158) ;  /* 0x0000007000027945 */ /* 0x000fe20003800000 */
[----:B---34-:R-:W-:Y:S02]  /*44a0*/  IMAD.MOV.U32 R26, RZ, RZ, 0x1 ;  /* 0x00000001ff1a7424 */ /* 0x018fe400078e00ff */
[----:B------:R-:W-:Y:S02]  /*44b0*/  IMAD.MOV.U32 R29, RZ, RZ, 0x1f ;  /* 0x0000001fff1d7424 */ /* 0x000fe400078e00ff */
[----:B------:R-:W-:-:S07]  /*44c0*/  IMAD.MOV.U32 R27, RZ, RZ, -0x1 ;  /* 0xffffffffff1b7424 */ /* 0x000fce00078e00ff */
[----:B012--5:R-:W-:Y:S05]  /*44d0*/  WARPSYNC.COLLECTIVE R27, `(.L_x_159) ;  /* 0x000000001b087348 */ /* 0x027fea0003c00000 */
[----:B0-----:R0:W3:Y:S02]  /*44e0*/  SHFL.DOWN P1, R24, R24, R26, R29 ;  /* 0x0800001a18187389 */ /* 0x0010e4000002001d */
[----:B0123-5:R-:W-:Y:S05]  /*44f0*/  ENDCOLLECTIVE ;  /* 0x000000000000791b */ /* 0x02ffea0003800000 */
.L_x_159:
[----:B------:R-:W-:Y:S05]  /*4500*/  BSYNC B2 ;  /* 0x0000000000027941 */ /* 0x000fea0003800000 */
.L_x_158:
[----:B------:R-:W-:Y:S05]  /*4510*/  BRA `(.L_x_59) ;  /* 0xffffffdc00887947 */ /* 0x000fea000383ffff */
.L_x_61:
[----:B------:R-:W-:Y:S01]  /*4520*/  BSSY B2, `(.L_x_160) ;  /* 0x0000005000027945 */ /* 0x000fe20003800000 */
[----:B------:R-:W-:-:S07]  /*4530*/  IMAD.MOV.U32 R27, RZ, RZ, R25 ;  /* 0x000000ffff1b7224 */ /* 0x000fce00078e0019 */
[----:B012345:R-:W-:Y:S05]  /*4540*/  WARPSYNC.COLLECTIVE R27, `(.L_x_161) ;  /* 0x000000001b087348 */ /* 0x03ffea0003c00000 */
[----:B------:R-:W-:Y:S01]  /*4550*/  NOP ;  /* 0x0000000000007918 */ /* 0x000fe20000000000 */
[----:B012345:R-:W-:Y:S05]  /*4560*/  ENDCOLLECTIVE ;  /* 0x000000000000791b */ /* 0x03ffea0003800000 */
.L_x_161:
[----:B------:R-:W-:Y:S05]  /*4570*/  BSYNC B2 ;  /* 0x0000000000027941 */ /* 0x000fea0003800000 */
.L_x_160:
[----:B------:R-:W-:Y:S05]  /*4580*/  BRA `(.L_x_56) ;  /* 0xffffffdc00787947 */ /* 0x000fea000383ffff */
.L_x_62:
[----:B------:R-:W-:Y:S01]  /*4590*/  BSSY B1, `(.L_x_162) ;  /* 0x0000005000017945 */ /* 0x000fe20003800000 */
[----:B------:R-:W-:-:S07]  /*45a0*/  IMAD.MOV.U32 R27, RZ, RZ, -0x1 ;  /* 0xffffffffff1b7424 */ /* 0x000fce00078e00ff */
[----:B012345:R-:W-:Y:S05]  /*45b0*/  WARPSYNC.COLLECTIVE R27, `(.L_x_163) ;  /* 0x000000001b087348 */ /* 0x03ffea0003c00000 */
[----:B------:R-:W-:Y:S01]  /*45c0*/  NOP ;  /* 0x0000000000007918 */ /* 0x000fe20000000000 */
[----:B012345:R-:W-:Y:S05]  /*45d0*/  ENDCOLLECTIVE ;  /* 0x000000000000791b */ /* 0x03ffea0003800000 */
.L_x_163:
[----:B------:R-:W-:Y:S05]  /*45e0*/  BSYNC B1 ;  /* 0x0000000000017941 */ /* 0x000fea0003800000 */
.L_x_162:
[----:B------:R-:W-:Y:S05]  /*45f0*/  BRA `(.L_x_164) ;  /* 0xffffffdc00707947 */ /* 0x000fea000383ffff */
.L_x_66:
[----:B------:R-:W-:Y:S01]  /*4600*/  BSSY B2, `(.L_x_165) ;  /* 0x0000006000027945 */ /* 0x000fe20003800000 */
[----:B------:R-:W-:Y:S02]  /*4610*/  IMAD.MOV.U32 R29, RZ, RZ, 0x1f ;  /* 0x0000001fff1d7424 */ /* 0x000fe400078e00ff */
[----:B------:R-:W-:-:S07]  /*4620*/  IMAD.MOV.U32 R27, RZ, RZ, R25 ;  /* 0x000000ffff1b7224 */ /* 0x000fce00078e0019 */
[----:B012--5:R-:W-:Y:S05]  /*4630*/  WARPSYNC.COLLECTIVE R27, `(.L_x_166) ;  /* 0x000000001b087348 */ /* 0x027fea0003c00000 */
[----:B0-----:R0:W3:Y:S02]  /*4640*/  SHFL.IDX P1, R24, R24, R26, R29 ;  /* 0x0000001a18187389 */ /* 0x0010e4000002001d */
[----:B0123-5:R-:W-:Y:S05]  /*4650*/  ENDCOLLECTIVE ;  /* 0x000000000000791b */ /* 0x02ffea0003800000 */
.L_x_166:
[----:B------:R-:W-:Y:S05]  /*4660*/  BSYNC B2 ;  /* 0x0000000000027941 */ /* 0x000fea0003800000 */
.L_x_165:
[----:B------:R-:W-:Y:S05]  /*4670*/  BRA `(.L_x_67) ;  /* 0xffffffe000287947 */ /* 0x000fea000383ffff */
.L_x_68:
[----:B------:R-:W-:Y:S01]  /*4680*/  BSSY B2, `(.L_x_167) ;  /* 0x0000007000027945 */ /* 0x000fe20003800000 */
[----:B----4-:R-:W-:Y:S02]  /*4690*/  IMAD.MOV.U32 R26, RZ, RZ, 0x1 ;  /* 0x00000001ff1a7424 */ /* 0x010fe400078e00ff */
[----:B------:R-:W-:Y:S02]  /*46a0*/  IMAD.MOV.U32 R29, RZ, RZ, 0x1f ;  /* 0x0000001fff1d7424 */ /* 0x000fe400078e00ff */
[----:B------:R-:W-:-:S07]  /*46b0*/  IMAD.MOV.U32 R27, RZ, RZ, -0x1 ;  /* 0xffffffffff1b7424 */ /* 0x000fce00078e00ff */
[----:B012--5:R-:W-:Y:S05]  /*46c0*/  WARPSYNC.COLLECTIVE R27, `(.L_x_168) ;  /* 0x000000001b087348 */ /* 0x027fea0003c00000 */
[----:B0-----:R0:W3:Y:S02]  /*46d0*/  SHFL.DOWN P1, R24, R24, R26, R29 ;  /* 0x0800001a18187389 */ /* 0x0010e4000002001d */
[----:B0123-5:R-:W-:Y:S05]  /*46e0*/  ENDCOLLECTIVE ;  /* 0x000000000000791b */ /* 0x02ffea0003800000 */
.L_x_168:
[----:B------:R-:W-:Y:S05]  /*46f0*/  BSYNC B2 ;  /* 0x0000000000027941 */ /* 0x000fea0003800000 */
.L_x_167:
[----:B------:R-:W-:Y:S05]  /*4700*/  BRA `(.L_x_67) ;  /* 0xffffffe000047947 */ /* 0x000fea000383ffff */
.L_x_69:
[----:B------:R-:W-:Y:S01]  /*4710*/  BSSY B2, `(.L_x_169) ;  /* 0x0000005000027945 */ /* 0x000fe20003800000 */
[----:B------:R-:W-:-:S07]  /*4720*/  IMAD.MOV.U32 R27, RZ, RZ, R25 ;  /* 0x000000ffff1b7224 */ /* 0x000fce00078e0019 */
[----:B012345:R-:W-:Y:S05]  /*4730*/  WARPSYNC.COLLECTIVE R27, `(.L_x_170) ;  /* 0x000000001b087348 */ /* 0x03ffea0003c00000 */
[----:B------:R-:W-:Y:S01]  /*4740*/  NOP ;  /* 0x0000000000007918 */ /* 0x000fe20000000000 */
[----:B012345:R-:W-:Y:S05]  /*4750*/  ENDCOLLECTIVE ;  /* 0x000000000000791b */ /* 0x03ffea0003800000 */
.L_x_170:
[----:B------:R-:W-:Y:S05]  /*4760*/  BSYNC B2 ;  /* 0x0000000000027941 */ /* 0x000fea0003800000 */
.L_x_169:
[----:B------:R-:W-:Y:S05]  /*4770*/  BRA `(.L_x_64) ;  /* 0xffffffdc00f47947 */ /* 0x000fea000383ffff */
.L_x_70:
[----:B------:R-:W-:Y:S01]  /*4780*/  BSSY B1, `(.L_x_171) ;  /* 0x0000005000017945 */ /* 0x000fe20003800000 */
[----:B------:R-:W-:-:S07]  /*4790*/  IMAD.MOV.U32 R27, RZ, RZ, -0x1 ;  /* 0xffffffffff1b7424 */ /* 0x000fce00078e00ff */
[----:B012345:R-:W-:Y:S05]  /*47a0*/  WARPSYNC.COLLECTIVE R27, `(.L_x_172) ;  /* 0x000000001b087348 */ /* 0x03ffea0003c00000 */
[----:B------:R-:W-:Y:S01]  /*47b0*/  NOP ;  /* 0x0000000000007918 */ /* 0x000fe20000000000 */
[----:B012345:R-:W-:Y:S05]  /*47c0*/  ENDCOLLECTIVE ;  /* 0x000000000000791b */ /* 0x03ffea0003800000 */
.L_x_172:
[----:B------:R-:W-:Y:S05]  /*47d0*/  BSYNC B1 ;  /* 0x0000000000017941 */ /* 0x000fea0003800000 */
.L_x_171:
[----:B------:R-:W-:Y:S05]  /*47e0*/  BRA `(.L_x_173) ;  /* 0xffffffdc00ec7947 */ /* 0x000fea000383ffff */
.L_x_74:
[----:B------:R-:W-:Y:S01]  /*47f0*/  BSSY B2, `(.L_x_174) ;  /* 0x0000006000027945 */ /* 0x000fe20003800000 */
[----:B------:R-:W-:Y:S02]  /*4800*/  IMAD.MOV.U32 R29, RZ, RZ, 0x1f ;  /* 0x0000001fff1d7424 */ /* 0x000fe400078e00ff */
[----:B------:R-:W-:-:S07]  /*4810*/  IMAD.MOV.U32 R27, RZ, RZ, R25 ;  /* 0x000000ffff1b7224 */ /* 0x000fce00078e0019 */
[----:B012--5:R-:W-:Y:S05]  /*4820*/  WARPSYNC.COLLECTIVE R27, `(.L_x_175) ;  /* 0x000000001b087348 */ /* 0x027fea0003c00000 */
[----:B0-----:R0:W3:Y:S02]  /*4830*/  SHFL.IDX P1, R24, R24, R26, R29 ;  /* 0x0000001a18187389 */ /* 0x0010e4000002001d */
[----:B0123-5:R-:W-:Y:S05]  /*4840*/  ENDCOLLECTIVE ;  /* 0x000000000000791b */ /* 0x02ffea0003800000 */
.L_x_175:
[----:B------:R-:W-:Y:S05]  /*4850*/  BSYNC B2 ;  /* 0x0000000000027941 */ /* 0x000fea0003800000 */
.L_x_174:
[----:B------:R-:W-:Y:S05]  /*4860*/  BRA `(.L_x_75) ;  /* 0xffffffe000a47947 */ /* 0x000fea000383ffff */
.L_x_76:
[----:B------:R-:W-:Y:S01]  /*4870*/  BSSY B2, `(.L_x_176) ;  /* 0x0000007000027945 */ /* 0x000fe20003800000 */
[----:B---34-:R-:W-:Y:S02]  /*4880*/  IMAD.MOV.U32 R26, RZ, RZ, 0x1 ;  /* 0x00000001ff1a7424 */ /* 0x018fe400078e00ff */
[----:B------:R-:W-:Y:S02]  /*4890*/  IMAD.MOV.U32 R29, RZ, RZ, 0x1f ;  /* 0x0000001fff1d7424 */ /* 0x000fe400078e00ff */
[----:B------:R-:W-:-:S07]  /*48a0*/  IMAD.MOV.U32 R27, RZ, RZ, -0x1 ;  /* 0xffffffffff1b7424 */ /* 0x000fce00078e00ff */
[----:B012--5:R-:W-:Y:S05]  /*48b0*/  WARPSYNC.COLLECTIVE R27, `(.L_x_177) ;  /* 0x000000001b087348 */ /* 0x027fea0003c00000 */
[----:B0-----:R0:W3:Y:S02]  /*48c0*/  SHFL.DOWN P1, R24, R24, R26, R29 ;  /* 0x0800001a18187389 */ /* 0x0010e4000002001d */
[----:B0123-5:R-:W-:Y:S05]  /*48d0*/  ENDCOLLECTIVE ;  /* 0x000000000000791b */ /* 0x02ffea0003800000 */
.L_x_177:
[----:B------:R-:W-:Y:S05]  /*48e0*/  BSYNC B2 ;  /* 0x0000000000027941 */ /* 0x000fea0003800000 */
.L_x_176:
[----:B------:R-:W-:Y:S05]  /*48f0*/  BRA `(.L_x_75) ;  /* 0xffffffe000807947 */ /* 0x000fea000383ffff */
.L_x_77:
[----:B------:R-:W-:Y:S01]  /*4900*/  BSSY B2, `(.L_x_178) ;  /* 0x0000005000027945 */ /* 0x000fe20003800000 */
[----:B------:R-:W-:-:S07]  /*4910*/  IMAD.MOV.U32 R27, RZ, RZ, R25 ;  /* 0x000000ffff1b7224 */ /* 0x000fce00078e0019 */
[----:B012345:R-:W-:Y:S05]  /*4920*/  WARPSYNC.COLLECTIVE R27, `(.L_x_179) ;  /* 0x000000001b087348 */ /* 0x03ffea0003c00000 */
[----:B------:R-:W-:Y:S01]  /*4930*/  NOP ;  /* 0x0000000000007918 */ /* 0x000fe20000000000 */
[----:B012345:R-:W-:Y:S05]  /*4940*/  ENDCOLLECTIVE ;  /* 0x000000000000791b */ /* 0x03ffea0003800000 */
.L_x_179:
[----:B------:R-:W-:Y:S05]  /*4950*/  BSYNC B2 ;  /* 0x0000000000027941 */ /* 0x000fea0003800000 */
.L_x_178:
[----:B------:R-:W-:Y:S05]  /*4960*/  BRA `(.L_x_72) ;  /* 0xffffffe000707947 */ /* 0x000fea000383ffff */
.L_x_78:
[----:B------:R-:W-:Y:S01]  /*4970*/  BSSY B1, `(.L_x_180) ;  /* 0x0000005000017945 */ /* 0x000fe20003800000 */
[----:B------:R-:W-:-:S07]  /*4980*/  IMAD.MOV.U32 R27, RZ, RZ, -0x1 ;  /* 0xffffffffff1b7424 */ /* 0x000fce00078e00ff */
[----:B012345:R-:W-:Y:S05]  /*4990*/  WARPSYNC.COLLECTIVE R27, `(.L_x_181) ;  /* 0x000000001b087348 */ /* 0x03ffea0003c00000 */
[----:B------:R-:W-:Y:S01]  /*49a0*/  NOP ;  /* 0x0000000000007918 */ /* 0x000fe20000000000 */
[----:B012345:R-:W-:Y:S05]  /*49b0*/  ENDCOLLECTIVE ;  /* 0x000000000000791b */ /* 0x03ffea0003800000 */
.L_x_181:
[----:B------:R-:W-:Y:S05]  /*49c0*/  BSYNC B1 ;  /* 0x0000000000017941 */ /* 0x000fea0003800000 */
.L_x_180:
[----:B------:R-:W-:Y:S05]  /*49d0*/  BRA `(.L_x_182) ;  /* 0xffffffe000687947 */ /* 0x000fea000383ffff */
.L_x_85:
[----:B------:R-:W-:Y:S01]  /*49e0*/  BSSY B2, `(.L_x_183) ;  /* 0x0000007000027945 */ /* 0x000fe20003800000 */
[----:B----4-:R-:W-:Y:S02]  /*49f0*/  IMAD.MOV.U32 R26, RZ, RZ, 0x1 ;  /* 0x00000001ff1a7424 */ /* 0x010fe400078e00ff */
[----:B------:R-:W-:Y:S02]  /*4a00*/  IMAD.MOV.U32 R29, RZ, RZ, 0x1f ;  /* 0x0000001fff1d7424 */ /* 0x000fe400078e00ff */
[----:B------:R-:W-:-:S07]  /*4a10*/  IMAD.MOV.U32 R27, RZ, RZ, -0x1 ;  /* 0xffffffffff1b7424 */ /* 0x000fce00078e00ff */
[----:B012--5:R-:W-:Y:S05]  /*4a20*/  WARPSYNC.COLLECTIVE R27, `(.L_x_184) ;  /* 0x000000001b087348 */ /* 0x027fea0003c00000 */
[----:B0-----:R0:W3:Y:S02]  /*4a30*/  SHFL.DOWN P1, R24, R24, R26, R29 ;  /* 0x0800001a18187389 */ /* 0x0010e4000002001d */
[----:B0123-5:R-:W-:Y:S05]  /*4a40*/  ENDCOLLECTIVE ;  /* 0x000000000000791b */ /* 0x02ffea0003800000 */
.L_x_184:
[----:B------:R-:W-:Y:S05]  /*4a50*/  BSYNC B2 ;  /* 0x0000000000027941 */ /* 0x000fea0003800000 */
.L_x_183:
[----:B------:R-:W-:Y:S05]  /*4a60*/  BRA `(.L_x_82) ;  /* 0xffffffe400307947 */ /* 0x000fea000383ffff */
.L_x_86:
[----:B------:R-:W-:Y:S01]  /*4a70*/  BSSY B2, `(.L_x_185) ;  /* 0x0000005000027945 */ /* 0x000fe20003800000 */
[----:B------:R-:W-:-:S07]  /*4a80*/  IMAD.MOV.U32 R27, RZ, RZ, R25 ;  /* 0x000000ffff1b7224 */ /* 0x000fce00078e0019 */
[----:B012-45:R-:W-:Y:S05]  /*4a90*/  WARPSYNC.COLLECTIVE R27, `(.L_x_186) ;  /* 0x000000001b087348 */ /* 0x037fea0003c00000 */
[----:B------:R-:W-:Y:S01]  /*4aa0*/  NOP ;  /* 0x0000000000007918 */ /* 0x000fe20000000000 */
[----:B012-45:R-:W-:Y:S05]  /*4ab0*/  ENDCOLLECTIVE ;  /* 0x000000000000791b */ /* 0x037fea0003800000 */
.L_x_186:
[----:B------:R-:W-:Y:S05]  /*4ac0*/  BSYNC B2 ;  /* 0x0000000000027941 */ /* 0x000fea0003800000 */
.L_x_185:
[----:B------:R-:W-:Y:S05]  /*4ad0*/  BRA `(.L_x_80) ;  /* 0xffffffe400207947 */ /* 0x000fea000383ffff */
.L_x_88:
[----:B------:R-:W-:Y:S01]  /*4ae0*/  BSSY B0, `(.L_x_187) ;  /* 0x0000009000007945 */ /* 0x000fe20003800000 */
[----:B--2---:R-:W-:Y:S01]  /*4af0*/  CS2R R22, SRZ ;  /* 0x0000000000167805 */ /* 0x004fe2000001ff00 */
[----:B------:R-:W-:-:S07]  /*4b00*/  IMAD.MOV.U32 R27, RZ, RZ, -0x1 ;  /* 0xffffffffff1b7424 */ /* 0x000fce00078e00ff */
[----:B0---45:R-:W-:Y:S05]  /*4b10*/  WARPSYNC.COLLECTIVE.ALL `(.L_x_188) ;  /* 0x0000000000147948 */ /* 0x031fea0003c00000 */
[----:B------:R-:W-:-:S04]  /*4b20*/  SHF.L.U32 R23, R23, 0x10, RZ ;  /* 0x0000001017177819 */ /* 0x000fc800000006ff */
[----:B------:R-:W-:-:S05]  /*4b30*/  LOP3.LUT R23, R23, 0xf, R22, 0xf8, !PT ;  /* 0x0000000f17177812 */ /* 0x000fca00078ef816 */
[----:B------:R1:W-:Y:S02]  /*4b40*/  BAR.SYNC.DEFER_BLOCKING R23, R23 ;  /* 0x000000170000731d */ /* 0x0003e40000010000 */
[----:B-1----:R-:W-:-:S04]  /*4b50*/  SHF.R.U32 R23, R23, 0x10, RZ ;  /* 0x0000001017177819 */ /* 0x002fc800000016ff */
[----:B0---45:R-:W-:Y:S05]  /*4b60*/  ENDCOLLECTIVE ;  /* 0x000000000000791b */ /* 0x031fea0003800000 */
.L_x_188:
[----:B------:R-:W-:Y:S05]  /*4b70*/  BSYNC B0 ;  /* 0x0000000000007941 */ /* 0x000fea0003800000 */
.L_x_187:
[----:B------:R-:W-:Y:S05]  /*4b80*/  BRA `(.L_x_189) ;  /* 0xffffffe400147947 */ /* 0x000fea000383ffff */
.L_x_190:
[----:B------:R-:W-:-:S00]  /*4b90*/  BRA `(.L_x_190) ;  /* 0xfffffffc00fc7947 */ /* 0x000fc0000383ffff */
[----:B------:R-:W-:-:S00]  /*4ba0*/  NOP ;  /* 0x0000000000007918 */ /* 0x000fc00000000000 */
        /* <DEDUP_REMOVED lines=13> */
.L_x_191:


//--------------------- .nv.shared._Z14permute_sharedIhjLj256ELj10ELm14175EEvT0_S0_PT_ --------------------------
	.section	.nv.shared._Z14permute_sharedIhjLj256ELj10ELm14175EEvT0_S0_PT_,"aw",@nobits
	.sectionflags	@""
.nv.shared._Z14permute_sharedIhjLj256ELj10ELm14175EEvT0_S0_PT_:
	.zero		3584


//--------------------- .nv.shared.reserved.0     --------------------------
	.section	.nv.shared.reserved.0,"aw",@nobits
	.weak		__nv_reservedSMEM_offset_0_alias
	.size		__nv_reservedSMEM_offset_0_alias, 0, 64
	.other		__nv_reservedSMEM_offset_0_alias,@"STO_CUDA_RESERVED_SHARED STV_DEFAULT"
__nv_reservedSMEM_offset_0_alias:
	.zero		0
	.zero		64


//--------------------- .nv.constant0._Z14permute_sharedIhjLj256ELj10ELm14175EEvT0_S0_PT_ --------------------------
	.section	.nv.constant0._Z14permute_sharedIhjLj256ELj10ELm14175EEvT0_S0_PT_,"a",@progbits
	.sectionflags	@""
	.align	4
.nv.constant0._Z14permute_sharedIhjLj256ELj10ELm14175EEvT0_S0_PT_:
	.zero		912


//--------------------- SYMBOLS --------------------------

	.type		.nv.reservedSmem.offset0,@object
	.size		.nv.reservedSmem.offset0,0x4
	.type		.nv.reservedSmem.cap,@object
	.size		.nv.reservedSmem.cap,0x4
